	.target	sm_90a

	.elftype	@"ET_EXEC"


//--------------------- .note.nv.tkinfo           --------------------------
	.section	.note.nv.tkinfo,"",@"SHT_NOTE"
	.sectionflags	@"SHF_NOTE_NV_TKINFO"
	.tkinfo
        /*0018*/ 	.word	0x00000002
        /*0030*/ 	.string	""
        /*0030*/ 	.string	"ptxas"
        /*0030*/ 	.string	"Cuda compilation tools, release 13.0, V13.0.88"
        /*0030*/ 	.string	"Build cuda_13.0.r13.0/compiler.36424714_0"
        /*0030*/ 	.string	"-arch sm_90a -m 64 "



//--------------------- .note.nv.cuinfo           --------------------------
	.section	.note.nv.cuinfo,"",@"SHT_NOTE"
	.sectionflags	@"SHF_NOTE_NV_CUINFO"
        /*0018*/ 	.short	0x0002
        /*001a*/ 	.short	0x005a
        /*001c*/ 	.short	0x0082
	.zero		2


//--------------------- .nv.info                  --------------------------
	.section	.nv.info,"",@"SHT_CUDA_INFO"
	.align	4


	//----- nvinfo : EIATTR_REGCOUNT
	.align		4
        /*0000*/ 	.byte	0x04, 0x2f
        /*0002*/ 	.short	(.L_15 - .L_14)
	.align		4
.L_14:
        /*0004*/ 	.word	index@(_ZN7cutlass13device_kernelINS_4gemm6kernel13GemmUniversalIN4cute5tupleIJiiiiEEENS1_10collective13CollectiveMmaINS1_34MainloopSm90TmaGmmaWarpSpecializedILi3ENS5_IJNS4_1CILi2EEENSA_ILi1EEESC_EEENS1_35KernelTmaWarpSpecializedCooperativeEEENS5_IJNSA_ILi256EEENSA_ILi64EEENSA_ILi32EEEEEENS_6half_tENS5_IJlSC_lEEESK_SL_NS4_8TiledMMAINS4_8MMA_AtomIJNS4_4SM904GMMA25MMA_64x64x16_F32F16F16_SSILNSP_5MajorE0ELSR_0ELNSP_7ScaleInE1ELSS_1EEEEEENS4_6LayoutISD_NS5_IJSC_NSA_ILi0EEESW_EEEEENS5_IJNS4_10UnderscoreESZ_SZ_EEEEENS4_13SM90_TMA_LOADENS4_14ComposedLayoutINS4_7SwizzleILi2ELi4ELi3EEENS4_18smem_ptr_flag_bitsILi16EEENSV_INS5_IJNSA_ILi8EEESI_EEENS5_IJSI_SC_EEEEEEEvNS4_8identityENS4_23SM90_TMA_LOAD_MULTICASTES1C_vS1D_EENS_8epilogue10collective6detail29Sm90TmaWarpSpecializedAdapterINS1H_15DefaultEpilogueISK_SL_SL_NS1G_6thread17LinearCombinationISK_Li1EffLNS1L_9ScaleType4KindE0ELNS_15FloatRoundStyleE2ESK_EENS1_15EpilogueDefaultEEEEEvvEEEEvNT_6ParamsE)
        /*0008*/ 	.word	0x000000a8


	//----- nvinfo : EIATTR_FRAME_SIZE
	.align		4
.L_15:
        /*000c*/ 	.byte	0x04, 0x11
        /*000e*/ 	.short	(.L_17 - .L_16)
	.align		4
.L_16:
        /*0010*/ 	.word	index@(_ZN7cutlass13device_kernelINS_4gemm6kernel13GemmUniversalIN4cute5tupleIJiiiiEEENS1_10collective13CollectiveMmaINS1_34MainloopSm90TmaGmmaWarpSpecializedILi3ENS5_IJNS4_1CILi2EEENSA_ILi1EEESC_EEENS1_35KernelTmaWarpSpecializedCooperativeEEENS5_IJNSA_ILi256EEENSA_ILi64EEENSA_ILi32EEEEEENS_6half_tENS5_IJlSC_lEEESK_SL_NS4_8TiledMMAINS4_8MMA_AtomIJNS4_4SM904GMMA25MMA_64x64x16_F32F16F16_SSILNSP_5MajorE0ELSR_0ELNSP_7ScaleInE1ELSS_1EEEEEENS4_6LayoutISD_NS5_IJSC_NSA_ILi0EEESW_EEEEENS5_IJNS4_10UnderscoreESZ_SZ_EEEEENS4_13SM90_TMA_LOADENS4_14ComposedLayoutINS4_7SwizzleILi2ELi4ELi3EEENS4_18smem_ptr_flag_bitsILi16EEENSV_INS5_IJNSA_ILi8EEESI_EEENS5_IJSI_SC_EEEEEEEvNS4_8identityENS4_23SM90_TMA_LOAD_MULTICASTES1C_vS1D_EENS_8epilogue10collective6detail29Sm90TmaWarpSpecializedAdapterINS1H_15DefaultEpilogueISK_SL_SL_NS1G_6thread17LinearCombinationISK_Li1EffLNS1L_9ScaleType4KindE0ELNS_15FloatRoundStyleE2ESK_EENS1_15EpilogueDefaultEEEEEvvEEEEvNT_6ParamsE)
        /*0014*/ 	.word	0x00000000


	//----- nvinfo : EIATTR_MIN_STACK_SIZE
	.align		4
.L_17:
        /*0018*/ 	.byte	0x04, 0x12
        /*001a*/ 	.short	(.L_19 - .L_18)
	.align		4
.L_18:
        /*001c*/ 	.word	index@(_ZN7cutlass13device_kernelINS_4gemm6kernel13GemmUniversalIN4cute5tupleIJiiiiEEENS1_10collective13CollectiveMmaINS1_34MainloopSm90TmaGmmaWarpSpecializedILi3ENS5_IJNS4_1CILi2EEENSA_ILi1EEESC_EEENS1_35KernelTmaWarpSpecializedCooperativeEEENS5_IJNSA_ILi256EEENSA_ILi64EEENSA_ILi32EEEEEENS_6half_tENS5_IJlSC_lEEESK_SL_NS4_8TiledMMAINS4_8MMA_AtomIJNS4_4SM904GMMA25MMA_64x64x16_F32F16F16_SSILNSP_5MajorE0ELSR_0ELNSP_7ScaleInE1ELSS_1EEEEEENS4_6LayoutISD_NS5_IJSC_NSA_ILi0EEESW_EEEEENS5_IJNS4_10UnderscoreESZ_SZ_EEEEENS4_13SM90_TMA_LOADENS4_14ComposedLayoutINS4_7SwizzleILi2ELi4ELi3EEENS4_18smem_ptr_flag_bitsILi16EEENSV_INS5_IJNSA_ILi8EEESI_EEENS5_IJSI_SC_EEEEEEEvNS4_8identityENS4_23SM90_TMA_LOAD_MULTICASTES1C_vS1D_EENS_8epilogue10collective6detail29Sm90TmaWarpSpecializedAdapterINS1H_15DefaultEpilogueISK_SL_SL_NS1G_6thread17LinearCombinationISK_Li1EffLNS1L_9ScaleType4KindE0ELNS_15FloatRoundStyleE2ESK_EENS1_15EpilogueDefaultEEEEEvvEEEEvNT_6ParamsE)
        /*0020*/ 	.word	0x00000000
.L_19:


//--------------------- .nv.compat                --------------------------
	.section	.nv.compat,"",@"SHT_CUDA_COMPAT_INFO"
	.align	4
        /*0000*/ 	.byte	0x02, 0x09, 0x01, 0x00, 0x02, 0x02, 0x04, 0x00, 0x02, 0x05, 0x05, 0x00, 0x03, 0x07, 0x01, 0x01
        /*0010*/ 	.byte	0x02, 0x03, 0x01, 0x00, 0x02, 0x06, 0x01, 0x00, 0x04, 0x0b, 0x08, 0x00, 0x00, 0x00, 0x00, 0x00
        /*0020*/ 	.byte	0x00, 0x00, 0x00, 0x00


//--------------------- .nv.info._ZN7cutlass13device_kernelINS_4gemm6kernel13GemmUniversalIN4cute5tupleIJiiiiEEENS1_10collective13CollectiveMmaINS1_34MainloopSm90TmaGmmaWarpSpecializedILi3ENS5_IJNS4_1CILi2EEENSA_ILi1EEESC_EEENS1_35KernelTmaWarpSpecializedCooperativeEEENS5_IJNSA_ILi256EEENSA_ILi64EEENSA_ILi32EEEEEENS_6half_tENS5_IJlSC_lEEESK_SL_NS4_8TiledMMAINS4_8MMA_AtomIJNS4_4SM904GMMA25MMA_64x64x16_F32F16F16_SSILNSP_5MajorE0ELSR_0ELNSP_7ScaleInE1ELSS_1EEEEEENS4_6LayoutISD_NS5_IJSC_NSA_ILi0EEESW_EEEEENS5_IJNS4_10UnderscoreESZ_SZ_EEEEENS4_13SM90_TMA_LOADENS4_14ComposedLayoutINS4_7SwizzleILi2ELi4ELi3EEENS4_18smem_ptr_flag_bitsILi16EEENSV_INS5_IJNSA_ILi8EEESI_EEENS5_IJSI_SC_EEEEEEEvNS4_8identityENS4_23SM90_TMA_LOAD_MULTICASTES1C_vS1D_EENS_8epilogue10collective6detail29Sm90TmaWarpSpecializedAdapterINS1H_15DefaultEpilogueISK_SL_SL_NS1G_6thread17LinearCombinationISK_Li1EffLNS1L_9ScaleType4KindE0ELNS_15FloatRoundStyleE2ESK_EENS1_15EpilogueDefaultEEEEEvvEEEEvNT_6ParamsE --------------------------
	.section	.nv.info._ZN7cutlass13device_kernelINS_4gemm6kernel13GemmUniversalIN4cute5tupleIJiiiiEEENS1_10collective13CollectiveMmaINS1_34MainloopSm90TmaGmmaWarpSpecializedILi3ENS5_IJNS4_1CILi2EEENSA_ILi1EEESC_EEENS1_35KernelTmaWarpSpecializedCooperativeEEENS5_IJNSA_ILi256EEENSA_ILi64EEENSA_ILi32EEEEEENS_6half_tENS5_IJlSC_lEEESK_SL_NS4_8TiledMMAINS4_8MMA_AtomIJNS4_4SM904GMMA25MMA_64x64x16_F32F16F16_SSILNSP_5MajorE0ELSR_0ELNSP_7ScaleInE1ELSS_1EEEEEENS4_6LayoutISD_NS5_IJSC_NSA_ILi0EEESW_EEEEENS5_IJNS4_10UnderscoreESZ_SZ_EEEEENS4_13SM90_TMA_LOADENS4_14ComposedLayoutINS4_7SwizzleILi2ELi4ELi3EEENS4_18smem_ptr_flag_bitsILi16EEENSV_INS5_IJNSA_ILi8EEESI_EEENS5_IJSI_SC_EEEEEEEvNS4_8identityENS4_23SM90_TMA_LOAD_MULTICASTES1C_vS1D_EENS_8epilogue10collective6detail29Sm90TmaWarpSpecializedAdapterINS1H_15DefaultEpilogueISK_SL_SL_NS1G_6thread17LinearCombinationISK_Li1EffLNS1L_9ScaleType4KindE0ELNS_15FloatRoundStyleE2ESK_EENS1_15EpilogueDefaultEEEEEvvEEEEvNT_6ParamsE,"",@"SHT_CUDA_INFO"
	.sectionflags	@""
	.align	4


	//----- nvinfo : EIATTR_CUDA_API_VERSION
	.align		4
        /*0000*/ 	.byte	0x04, 0x37
        /*0002*/ 	.short	(.L_21 - .L_20)
.L_20:
        /*0004*/ 	.word	0x00000082


	//----- nvinfo : EIATTR_KPARAM_INFO
	.align		4
.L_21:
        /*0008*/ 	.byte	0x04, 0x17
        /*000a*/ 	.short	(.L_23 - .L_22)
.L_22:
        /*000c*/ 	.word	0x00000000
        /*0010*/ 	.short	0x0000
        /*0012*/ 	.short	0x0070
        /*0014*/ 	.byte	0x00, 0xf0, 0x01, 0x10


	//----- nvinfo : EIATTR_SPARSE_MMA_MASK
	.align		4
.L_23:
        /*0018*/ 	.byte	0x03, 0x50
        /*001a*/ 	.short	0x0000


	//----- nvinfo : EIATTR_MAXREG_COUNT
	.align		4
        /*001c*/ 	.byte	0x03, 0x1b
        /*001e*/ 	.short	0x00a8


	//----- nvinfo : EIATTR_NUM_BARRIERS
	.align		4
        /*0020*/ 	.byte	0x02, 0x4c
        /*0022*/ 	.byte	0x01
	.zero		1


	//----- nvinfo : EIATTR_EXTERNS
	.align		4
        /*0024*/ 	.byte	0x04, 0x0f
        /*0026*/ 	.short	(.L_25 - .L_24)


	//   ....[0]....
	.align		4
.L_24:
        /*0028*/ 	.word	index@(__assertfail)


	//----- nvinfo : EIATTR_MERCURY_ISA_VERSION
	.align		4
.L_25:
        /*002c*/ 	.byte	0x03, 0x5f
        /*002e*/ 	.short	0x0101


	//----- nvinfo : EIATTR_INT_WARP_WIDE_INSTR_OFFSETS
	.align		4
        /*0030*/ 	.byte	0x04, 0x31
        /*0032*/ 	.short	(.L_27 - .L_26)


	//   ....[0]....
.L_26:
        /*0034*/ 	.word	0x00000470


	//   ....[1]....
        /*0038*/ 	.word	0x000004a0


	//   ....[2]....
        /*003c*/ 	.word	0x00000660


	//   ....[3]....
        /*0040*/ 	.word	0x00001ec0


	//----- nvinfo : EIATTR_COOP_GROUP_MASK_REGIDS
	.align		4
.L_27:
        /*0044*/ 	.byte	0x04, 0x29
        /*0046*/ 	.short	(.L_29 - .L_28)


	//   ....[0]....
.L_28:
        /*0048*/ 	.word	0xffffffff


	//   ....[1]....
        /*004c*/ 	.word	0xffffffff


	//   ....[2]....
        /*0050*/ 	.word	0xffffffff


	//   ....[3]....
        /*0054*/ 	.word	0xffffffff


	//   ....[4]....
        /*0058*/ 	.word	0xffffffff


	//   ....[5]....
        /*005c*/ 	.word	0xffffffff


	//----- nvinfo : EIATTR_COOP_GROUP_INSTR_OFFSETS
	.align		4
.L_29:
        /*0060*/ 	.byte	0x04, 0x28
        /*0062*/ 	.short	(.L_31 - .L_30)


	//   ....[0]....
.L_30:
        /*0064*/ 	.word	0x00000060


	//   ....[1]....
        /*0068*/ 	.word	0x00000070


	//   ....[2]....
        /*006c*/ 	.word	0x00000130


	//   ....[3]....
        /*0070*/ 	.word	0x000002b0


	//   ....[4]....
        /*0074*/ 	.word	0x000007e0


	//   ....[5]....
        /*0078*/ 	.word	0x00001480


	//----- nvinfo : EIATTR_REG_RECONFIG
	.align		4
.L_31:
        /*007c*/ 	.byte	0x01, 0x54
	.zero		2


	//----- nvinfo : EIATTR_SYSCALL_OFFSETS
	.align		4
        /*0080*/ 	.byte	0x04, 0x46
        /*0082*/ 	.short	(.L_33 - .L_32)


	//   ....[0]....
.L_32:
        /*0084*/ 	.word	0x00001670


	//----- nvinfo : EIATTR_MBARRIER_INSTR_OFFSETS
	.align		4
.L_33:
        /*0088*/ 	.byte	0x04, 0x39
        /*008a*/ 	.short	(.L_35 - .L_34)


	//   ....[0]....
.L_34:
        /*008c*/ 	.word	0x00000230
        /*0090*/ 	.word	0x000000ff
        /*0094*/ 	.word	0x00000000
        /*0098*/ 	.short	0x0100
        /*009a*/ 	.byte	0x08
	.zero		1


	//   ....[1]....
        /*009c*/ 	.word	0x00000240
        /*00a0*/ 	.word	0x000000ff
        /*00a4*/ 	.word	0x00000018
        /*00a8*/ 	.short	0x0100
        /*00aa*/ 	.byte	0x08
	.zero		1


	//   ....[2]....
        /*00ac*/ 	.word	0x00000250
        /*00b0*/ 	.word	0x000000ff
        /*00b4*/ 	.word	0x00000008
        /*00b8*/ 	.short	0x0100
        /*00ba*/ 	.byte	0x08
	.zero		1


	//   ....[3]....
        /*00bc*/ 	.word	0x00000260
        /*00c0*/ 	.word	0x000000ff
        /*00c4*/ 	.word	0x00000020
        /*00c8*/ 	.short	0x0100
        /*00ca*/ 	.byte	0x08
	.zero		1


	//   ....[4]....
        /*00cc*/ 	.word	0x00000270
        /*00d0*/ 	.word	0x000000ff
        /*00d4*/ 	.word	0x00000010
        /*00d8*/ 	.short	0x0100
        /*00da*/ 	.byte	0x08
	.zero		1


	//   ....[5]....
        /*00dc*/ 	.word	0x00000280
        /*00e0*/ 	.word	0x000000ff
        /*00e4*/ 	.word	0x00000028
        /*00e8*/ 	.short	0x0100
        /*00ea*/ 	.byte	0x08
	.zero		1


	//   ....[6]....
        /*00ec*/ 	.word	0x000006f0
        /*00f0*/ 	.word	0x000000ff
        /*00f4*/ 	.word	0x00000040
        /*00f8*/ 	.short	0x0100
        /*00fa*/ 	.byte	0x06
	.zero		1


	//   ....[7]....
        /*00fc*/ 	.word	0x00000780
        /*0100*/ 	.word	0x000000ff
        /*0104*/ 	.word	0x00000048
        /*0108*/ 	.short	0x0100
        /*010a*/ 	.byte	0x06
	.zero		1


	//   ....[8]....
        /*010c*/ 	.word	0x00001730
        /*0110*/ 	.word	0x00000003
        /*0114*/ 	.word	0x00000000
        /*0118*/ 	.short	0x010a
        /*011a*/ 	.byte	0x3f
	.zero		1


	//   ....[9]....
        /*011c*/ 	.word	0x00001790
        /*0120*/ 	.word	0x00000003
        /*0124*/ 	.word	0x00000000
        /*0128*/ 	.short	0x010a
        /*012a*/ 	.byte	0x3f
	.zero		1


	//   ....[10]....
        /*012c*/ 	.word	0x00001af0
        /*0130*/ 	.word	0x00000005
        /*0134*/ 	.word	0x00000000
        /*0138*/ 	.short	0x010a
        /*013a*/ 	.byte	0x3f
	.zero		1


	//   ....[11]....
        /*013c*/ 	.word	0x00001b30
        /*0140*/ 	.word	0x00000005
        /*0144*/ 	.word	0x00000000
        /*0148*/ 	.short	0x010a
        /*014a*/ 	.byte	0x3f
	.zero		1


	//   ....[12]....
        /*014c*/ 	.word	0x00001d70
        /*0150*/ 	.word	0x00000004
        /*0154*/ 	.word	0x00000000
        /*0158*/ 	.short	0x0101
        /*015a*/ 	.byte	0x3f
	.zero		1


	//   ....[13]....
        /*015c*/ 	.word	0x00001f60
        /*0160*/ 	.word	0x00000000
        /*0164*/ 	.word	0x00000000
        /*0168*/ 	.short	0x0101
        /*016a*/ 	.byte	0x3f
	.zero		1


	//   ....[14]....
        /*016c*/ 	.word	0x00007c50
        /*0170*/ 	.word	0x00000017
        /*0174*/ 	.word	0x00000018
        /*0178*/ 	.short	0x010a
        /*017a*/ 	.byte	0x3f
	.zero		1


	//   ....[15]....
        /*017c*/ 	.word	0x00007fd0
        /*0180*/ 	.word	0x00000006
        /*0184*/ 	.word	0x00000048
        /*0188*/ 	.short	0x0101
        /*018a*/ 	.byte	0x3f
	.zero		1


	//   ....[16]....
        /*018c*/ 	.word	0x00008720
        /*0190*/ 	.word	0x00000007
        /*0194*/ 	.word	0x00000000
        /*0198*/ 	.short	0x010a
        /*019a*/ 	.byte	0x3f
	.zero		1


	//   ....[17]....
        /*019c*/ 	.word	0x000087a0
        /*01a0*/ 	.word	0x00000004
        /*01a4*/ 	.word	0x00000000
        /*01a8*/ 	.short	0x010a
        /*01aa*/ 	.byte	0x3f
	.zero		1


	//   ....[18]....
        /*01ac*/ 	.word	0x00008830
        /*01b0*/ 	.word	0x00000005
        /*01b4*/ 	.word	0x00000000
        /*01b8*/ 	.short	0x010a
        /*01ba*/ 	.byte	0x3f
	.zero		1


	//   ....[19]....
        /*01bc*/ 	.word	0x00008890
        /*01c0*/ 	.word	0x00000003
        /*01c4*/ 	.word	0x00000000
        /*01c8*/ 	.short	0x010a
        /*01ca*/ 	.byte	0x3f
	.zero		1


	//   ....[20]....
        /*01cc*/ 	.word	0x000088e0
        /*01d0*/ 	.word	0x00000005
        /*01d4*/ 	.word	0x00000000
        /*01d8*/ 	.short	0x010a
        /*01da*/ 	.byte	0x3f
	.zero		1


	//   ....[21]....
        /*01dc*/ 	.word	0x000089b0
        /*01e0*/ 	.word	0x00000017
        /*01e4*/ 	.word	0x00000018
        /*01e8*/ 	.short	0x010a
        /*01ea*/ 	.byte	0x3f
	.zero		1


	//   ....[22]....
        /*01ec*/ 	.word	0x00008a80
        /*01f0*/ 	.word	0x00000007
        /*01f4*/ 	.word	0x00000000
        /*01f8*/ 	.short	0x010a
        /*01fa*/ 	.byte	0x3f
	.zero		1


	//   ....[23]....
        /*01fc*/ 	.word	0x00008ad0
        /*0200*/ 	.word	0x00000004
        /*0204*/ 	.word	0x00000000
        /*0208*/ 	.short	0x010a
        /*020a*/ 	.byte	0x3f
	.zero		1


	//----- nvinfo : EIATTR_NUM_MBARRIERS
	.align		4
.L_35:
        /*020c*/ 	.byte	0x03, 0x38
        /*020e*/ 	.short	0x0008


	//----- nvinfo : EIATTR_EXIT_INSTR_OFFSETS
	.align		4
        /*0210*/ 	.byte	0x04, 0x1c
        /*0212*/ 	.short	(.L_37 - .L_36)


	//   ....[0]....
.L_36:
        /*0214*/ 	.word	0x000009c0


	//   ....[1]....
        /*0218*/ 	.word	0x000011e0


	//   ....[2]....
        /*021c*/ 	.word	0x000073d0


	//   ....[3]....
        /*0220*/ 	.word	0x00007930


	//   ....[4]....
        /*0224*/ 	.word	0x00008880


	//----- nvinfo : EIATTR_MAX_THREADS
	.align		4
.L_37:
        /*0228*/ 	.byte	0x04, 0x05
        /*022a*/ 	.short	(.L_39 - .L_38)
.L_38:
        /*022c*/ 	.word	0x00000180
        /*0230*/ 	.word	0x00000001
        /*0234*/ 	.word	0x00000001


	//----- nvinfo : EIATTR_CRS_STACK_SIZE
	.align		4
.L_39:
        /*0238*/ 	.byte	0x04, 0x1e
        /*023a*/ 	.short	(.L_41 - .L_40)
.L_40:
        /*023c*/ 	.word	0x00000000


	//----- nvinfo : EIATTR_CBANK_PARAM_SIZE
	.align		4
.L_41:
        /*0240*/ 	.byte	0x03, 0x19
        /*0242*/ 	.short	0x0470


	//----- nvinfo : EIATTR_PARAM_CBANK
	.align		4
        /*0244*/ 	.byte	0x04, 0x0a
        /*0246*/ 	.short	(.L_43 - .L_42)
	.align		4
.L_42:
        /*0248*/ 	.word	index@(.nv.constant0._ZN7cutlass13device_kernelINS_4gemm6kernel13GemmUniversalIN4cute5tupleIJiiiiEEENS1_10collective13CollectiveMmaINS1_34MainloopSm90TmaGmmaWarpSpecializedILi3ENS5_IJNS4_1CILi2EEENSA_ILi1EEESC_EEENS1_35KernelTmaWarpSpecializedCooperativeEEENS5_IJNSA_ILi256EEENSA_ILi64EEENSA_ILi32EEEEEENS_6half_tENS5_IJlSC_lEEESK_SL_NS4_8TiledMMAINS4_8MMA_AtomIJNS4_4SM904GMMA25MMA_64x64x16_F32F16F16_SSILNSP_5MajorE0ELSR_0ELNSP_7ScaleInE1ELSS_1EEEEEENS4_6LayoutISD_NS5_IJSC_NSA_ILi0EEESW_EEEEENS5_IJNS4_10UnderscoreESZ_SZ_EEEEENS4_13SM90_TMA_LOADENS4_14ComposedLayoutINS4_7SwizzleILi2ELi4ELi3EEENS4_18smem_ptr_flag_bitsILi16EEENSV_INS5_IJNSA_ILi8EEESI_EEENS5_IJSI_SC_EEEEEEEvNS4_8identityENS4_23SM90_TMA_LOAD_MULTICASTES1C_vS1D_EENS_8epilogue10collective6detail29Sm90TmaWarpSpecializedAdapterINS1H_15DefaultEpilogueISK_SL_SL_NS1G_6thread17LinearCombinationISK_Li1EffLNS1L_9ScaleType4KindE0ELNS_15FloatRoundStyleE2ESK_EENS1_15EpilogueDefaultEEEEEvvEEEEvNT_6ParamsE)
        /*024c*/ 	.short	0x0210
        /*024e*/ 	.short	0x0470


	//----- nvinfo : EIATTR_SW_WAR
	.align		4
.L_43:
        /*0250*/ 	.byte	0x04, 0x36
        /*0252*/ 	.short	(.L_45 - .L_44)
.L_44:
        /*0254*/ 	.word	0x00000008
.L_45:


//--------------------- .nv.callgraph             --------------------------
	.section	.nv.callgraph,"",@"SHT_CUDA_CALLGRAPH"
	.align	4
	.sectionentsize	8
	.align		4
        /*0000*/ 	.word	0x00000000
	.align		4
        /*0004*/ 	.word	0xffffffff
	.align		4
        /*0008*/ 	.word	index@(_ZN7cutlass13device_kernelINS_4gemm6kernel13GemmUniversalIN4cute5tupleIJiiiiEEENS1_10collective13CollectiveMmaINS1_34MainloopSm90TmaGmmaWarpSpecializedILi3ENS5_IJNS4_1CILi2EEENSA_ILi1EEESC_EEENS1_35KernelTmaWarpSpecializedCooperativeEEENS5_IJNSA_ILi256EEENSA_ILi64EEENSA_ILi32EEEEEENS_6half_tENS5_IJlSC_lEEESK_SL_NS4_8TiledMMAINS4_8MMA_AtomIJNS4_4SM904GMMA25MMA_64x64x16_F32F16F16_SSILNSP_5MajorE0ELSR_0ELNSP_7ScaleInE1ELSS_1EEEEEENS4_6LayoutISD_NS5_IJSC_NSA_ILi0EEESW_EEEEENS5_IJNS4_10UnderscoreESZ_SZ_EEEEENS4_13SM90_TMA_LOADENS4_14ComposedLayoutINS4_7SwizzleILi2ELi4ELi3EEENS4_18smem_ptr_flag_bitsILi16EEENSV_INS5_IJNSA_ILi8EEESI_EEENS5_IJSI_SC_EEEEEEEvNS4_8identityENS4_23SM90_TMA_LOAD_MULTICASTES1C_vS1D_EENS_8epilogue10collective6detail29Sm90TmaWarpSpecializedAdapterINS1H_15DefaultEpilogueISK_SL_SL_NS1G_6thread17LinearCombinationISK_Li1EffLNS1L_9ScaleType4KindE0ELNS_15FloatRoundStyleE2ESK_EENS1_15EpilogueDefaultEEEEEvvEEEEvNT_6ParamsE)
	.align		4
        /*000c*/ 	.word	index@(__assertfail)
	.align		4
        /*0010*/ 	.word	0x00000000
	.align		4
        /*0014*/ 	.word	0xfffffffe
	.align		4
        /*0018*/ 	.word	0x00000000
	.align		4
        /*001c*/ 	.word	0xfffffffd
	.align		4
        /*0020*/ 	.word	0x00000000
	.align		4
        /*0024*/ 	.word	0xfffffffc


//--------------------- .nv.constant4             --------------------------
	.section	.nv.constant4,"a",@progbits
	.align	8
	.align		8
.nv.constant4:
        /*0000*/ 	.dword	__assertfail
	.align		8
        /*0008*/ 	.dword	__unnamed_1
	.align		8
        /*0010*/ 	.dword	_ZN39_INTERNAL_c99349c4_4_k_cu_c29fef89_36234cuda3std3__45__cpo5beginE
	.align		8
        /*0018*/ 	.dword	_ZN39_INTERNAL_c99349c4_4_k_cu_c29fef89_36234cuda3std3__45__cpo3endE
	.align		8
        /*0020*/ 	.dword	_ZN39_INTERNAL_c99349c4_4_k_cu_c29fef89_36234cuda3std3__45__cpo6cbeginE
	.align		8
        /*0028*/ 	.dword	_ZN39_INTERNAL_c99349c4_4_k_cu_c29fef89_36234cuda3std3__45__cpo4cendE
	.align		8
        /*0030*/ 	.dword	_ZN39_INTERNAL_c99349c4_4_k_cu_c29fef89_36234cuda3std3__441_GLOBAL__N__c99349c4_4_k_cu_c29fef89_36236ignoreE
	.align		8
        /*0038*/ 	.dword	_ZN39_INTERNAL_c99349c4_4_k_cu_c29fef89_36234cuda3std3__419piecewise_constructE
	.align		8
        /*0040*/ 	.dword	_ZN39_INTERNAL_c99349c4_4_k_cu_c29fef89_36234cuda3std3__48in_placeE
	.align		8
        /*0048*/ 	.dword	_ZN39_INTERNAL_c99349c4_4_k_cu_c29fef89_36234cuda3std6ranges3__45__cpo4swapE
	.align		8
        /*0050*/ 	.dword	_ZN39_INTERNAL_c99349c4_4_k_cu_c29fef89_36234cuda3std6ranges3__45__cpo9iter_moveE
	.align		8
        /*0058*/ 	.dword	_ZN39_INTERNAL_c99349c4_4_k_cu_c29fef89_36234cute7productE
	.align		8
        /*0060*/ 	.dword	_ZN39_INTERNAL_c99349c4_4_k_cu_c29fef89_36234cute1_E
	.align		8
        /*0068*/ 	.dword	$str$22
	.align		8
        /*0070*/ 	.dword	$str$23


//--------------------- .text._ZN7cutlass13device_kernelINS_4gemm6kernel13GemmUniversalIN4cute5tupleIJiiiiEEENS1_10collective13CollectiveMmaINS1_34MainloopSm90TmaGmmaWarpSpecializedILi3ENS5_IJNS4_1CILi2EEENSA_ILi1EEESC_EEENS1_35KernelTmaWarpSpecializedCooperativeEEENS5_IJNSA_ILi256EEENSA_ILi64EEENSA_ILi32EEEEEENS_6half_tENS5_IJlSC_lEEESK_SL_NS4_8TiledMMAINS4_8MMA_AtomIJNS4_4SM904GMMA25MMA_64x64x16_F32F16F16_SSILNSP_5MajorE0ELSR_0ELNSP_7ScaleInE1ELSS_1EEEEEENS4_6LayoutISD_NS5_IJSC_NSA_ILi0EEESW_EEEEENS5_IJNS4_10UnderscoreESZ_SZ_EEEEENS4_13SM90_TMA_LOADENS4_14ComposedLayoutINS4_7SwizzleILi2ELi4ELi3EEENS4_18smem_ptr_flag_bitsILi16EEENSV_INS5_IJNSA_ILi8EEESI_EEENS5_IJSI_SC_EEEEEEEvNS4_8identityENS4_23SM90_TMA_LOAD_MULTICASTES1C_vS1D_EENS_8epilogue10collective6detail29Sm90TmaWarpSpecializedAdapterINS1H_15DefaultEpilogueISK_SL_SL_NS1G_6thread17LinearCombinationISK_Li1EffLNS1L_9ScaleType4KindE0ELNS_15FloatRoundStyleE2ESK_EENS1_15EpilogueDefaultEEEEEvvEEEEvNT_6ParamsE --------------------------
	.section	.text._ZN7cutlass13device_kernelINS_4gemm6kernel13GemmUniversalIN4cute5tupleIJiiiiEEENS1_10collective13CollectiveMmaINS1_34MainloopSm90TmaGmmaWarpSpecializedILi3ENS5_IJNS4_1CILi2EEENSA_ILi1EEESC_EEENS1_35KernelTmaWarpSpecializedCooperativeEEENS5_IJNSA_ILi256EEENSA_ILi64EEENSA_ILi32EEEEEENS_6half_tENS5_IJlSC_lEEESK_SL_NS4_8TiledMMAINS4_8MMA_AtomIJNS4_4SM904GMMA25MMA_64x64x16_F32F16F16_SSILNSP_5MajorE0ELSR_0ELNSP_7ScaleInE1ELSS_1EEEEEENS4_6LayoutISD_NS5_IJSC_NSA_ILi0EEESW_EEEEENS5_IJNS4_10UnderscoreESZ_SZ_EEEEENS4_13SM90_TMA_LOADENS4_14ComposedLayoutINS4_7SwizzleILi2ELi4ELi3EEENS4_18smem_ptr_flag_bitsILi16EEENSV_INS5_IJNSA_ILi8EEESI_EEENS5_IJSI_SC_EEEEEEEvNS4_8identityENS4_23SM90_TMA_LOAD_MULTICASTES1C_vS1D_EENS_8epilogue10collective6detail29Sm90TmaWarpSpecializedAdapterINS1H_15DefaultEpilogueISK_SL_SL_NS1G_6thread17LinearCombinationISK_Li1EffLNS1L_9ScaleType4KindE0ELNS_15FloatRoundStyleE2ESK_EENS1_15EpilogueDefaultEEEEEvvEEEEvNT_6ParamsE,"ax",@progbits
	.align	128
.text._ZN7cutlass13device_kernelINS_4gemm6kernel13GemmUniversalIN4cute5tupleIJiiiiEEENS1_10collective13CollectiveMmaINS1_34MainloopSm90TmaGmmaWarpSpecializedILi3ENS5_IJNS4_1CILi2EEENSA_ILi1EEESC_EEENS1_35KernelTmaWarpSpecializedCooperativeEEENS5_IJNSA_ILi256EEENSA_ILi64EEENSA_ILi32EEEEEENS_6half_tENS5_IJlSC_lEEESK_SL_NS4_8TiledMMAINS4_8MMA_AtomIJNS4_4SM904GMMA25MMA_64x64x16_F32F16F16_SSILNSP_5MajorE0ELSR_0ELNSP_7ScaleInE1ELSS_1EEEEEENS4_6LayoutISD_NS5_IJSC_NSA_ILi0EEESW_EEEEENS5_IJNS4_10UnderscoreESZ_SZ_EEEEENS4_13SM90_TMA_LOADENS4_14ComposedLayoutINS4_7SwizzleILi2ELi4ELi3EEENS4_18smem_ptr_flag_bitsILi16EEENSV_INS5_IJNSA_ILi8EEESI_EEENS5_IJSI_SC_EEEEEEEvNS4_8identityENS4_23SM90_TMA_LOAD_MULTICASTES1C_vS1D_EENS_8epilogue10collective6detail29Sm90TmaWarpSpecializedAdapterINS1H_15DefaultEpilogueISK_SL_SL_NS1G_6thread17LinearCombinationISK_Li1EffLNS1L_9ScaleType4KindE0ELNS_15FloatRoundStyleE2ESK_EENS1_15EpilogueDefaultEEEEEvvEEEEvNT_6ParamsE:
        .type           _ZN7cutlass13device_kernelINS_4gemm6kernel13GemmUniversalIN4cute5tupleIJiiiiEEENS1_10collective13CollectiveMmaINS1_34MainloopSm90TmaGmmaWarpSpecializedILi3ENS5_IJNS4_1CILi2EEENSA_ILi1EEESC_EEENS1_35KernelTmaWarpSpecializedCooperativeEEENS5_IJNSA_ILi256EEENSA_ILi64EEENSA_ILi32EEEEEENS_6half_tENS5_IJlSC_lEEESK_SL_NS4_8TiledMMAINS4_8MMA_AtomIJNS4_4SM904GMMA25MMA_64x64x16_F32F16F16_SSILNSP_5MajorE0ELSR_0ELNSP_7ScaleInE1ELSS_1EEEEEENS4_6LayoutISD_NS5_IJSC_NSA_ILi0EEESW_EEEEENS5_IJNS4_10UnderscoreESZ_SZ_EEEEENS4_13SM90_TMA_LOADENS4_14ComposedLayoutINS4_7SwizzleILi2ELi4ELi3EEENS4_18smem_ptr_flag_bitsILi16EEENSV_INS5_IJNSA_ILi8EEESI_EEENS5_IJSI_SC_EEEEEEEvNS4_8identityENS4_23SM90_TMA_LOAD_MULTICASTES1C_vS1D_EENS_8epilogue10collective6detail29Sm90TmaWarpSpecializedAdapterINS1H_15DefaultEpilogueISK_SL_SL_NS1G_6thread17LinearCombinationISK_Li1EffLNS1L_9ScaleType4KindE0ELNS_15FloatRoundStyleE2ESK_EENS1_15EpilogueDefaultEEEEEvvEEEEvNT_6ParamsE,@function
        .size           _ZN7cutlass13device_kernelINS_4gemm6kernel13GemmUniversalIN4cute5tupleIJiiiiEEENS1_10collective13CollectiveMmaINS1_34MainloopSm90TmaGmmaWarpSpecializedILi3ENS5_IJNS4_1CILi2EEENSA_ILi1EEESC_EEENS1_35KernelTmaWarpSpecializedCooperativeEEENS5_IJNSA_ILi256EEENSA_ILi64EEENSA_ILi32EEEEEENS_6half_tENS5_IJlSC_lEEESK_SL_NS4_8TiledMMAINS4_8MMA_AtomIJNS4_4SM904GMMA25MMA_64x64x16_F32F16F16_SSILNSP_5MajorE0ELSR_0ELNSP_7ScaleInE1ELSS_1EEEEEENS4_6LayoutISD_NS5_IJSC_NSA_ILi0EEESW_EEEEENS5_IJNS4_10UnderscoreESZ_SZ_EEEEENS4_13SM90_TMA_LOADENS4_14ComposedLayoutINS4_7SwizzleILi2ELi4ELi3EEENS4_18smem_ptr_flag_bitsILi16EEENSV_INS5_IJNSA_ILi8EEESI_EEENS5_IJSI_SC_EEEEEEEvNS4_8identityENS4_23SM90_TMA_LOAD_MULTICASTES1C_vS1D_EENS_8epilogue10collective6detail29Sm90TmaWarpSpecializedAdapterINS1H_15DefaultEpilogueISK_SL_SL_NS1G_6thread17LinearCombinationISK_Li1EffLNS1L_9ScaleType4KindE0ELNS_15FloatRoundStyleE2ESK_EENS1_15EpilogueDefaultEEEEEvvEEEEvNT_6ParamsE,(.L_x_193 - _ZN7cutlass13device_kernelINS_4gemm6kernel13GemmUniversalIN4cute5tupleIJiiiiEEENS1_10collective13CollectiveMmaINS1_34MainloopSm90TmaGmmaWarpSpecializedILi3ENS5_IJNS4_1CILi2EEENSA_ILi1EEESC_EEENS1_35KernelTmaWarpSpecializedCooperativeEEENS5_IJNSA_ILi256EEENSA_ILi64EEENSA_ILi32EEEEEENS_6half_tENS5_IJlSC_lEEESK_SL_NS4_8TiledMMAINS4_8MMA_AtomIJNS4_4SM904GMMA25MMA_64x64x16_F32F16F16_SSILNSP_5MajorE0ELSR_0ELNSP_7ScaleInE1ELSS_1EEEEEENS4_6LayoutISD_NS5_IJSC_NSA_ILi0EEESW_EEEEENS5_IJNS4_10UnderscoreESZ_SZ_EEEEENS4_13SM90_TMA_LOADENS4_14ComposedLayoutINS4_7SwizzleILi2ELi4ELi3EEENS4_18smem_ptr_flag_bitsILi16EEENSV_INS5_IJNSA_ILi8EEESI_EEENS5_IJSI_SC_EEEEEEEvNS4_8identityENS4_23SM90_TMA_LOAD_MULTICASTES1C_vS1D_EENS_8epilogue10collective6detail29Sm90TmaWarpSpecializedAdapterINS1H_15DefaultEpilogueISK_SL_SL_NS1G_6thread17LinearCombinationISK_Li1EffLNS1L_9ScaleType4KindE0ELNS_15FloatRoundStyleE2ESK_EENS1_15EpilogueDefaultEEEEEvvEEEEvNT_6ParamsE)
        .other          _ZN7cutlass13device_kernelINS_4gemm6kernel13GemmUniversalIN4cute5tupleIJiiiiEEENS1_10collective13CollectiveMmaINS1_34MainloopSm90TmaGmmaWarpSpecializedILi3ENS5_IJNS4_1CILi2EEENSA_ILi1EEESC_EEENS1_35KernelTmaWarpSpecializedCooperativeEEENS5_IJNSA_ILi256EEENSA_ILi64EEENSA_ILi32EEEEEENS_6half_tENS5_IJlSC_lEEESK_SL_NS4_8TiledMMAINS4_8MMA_AtomIJNS4_4SM904GMMA25MMA_64x64x16_F32F16F16_SSILNSP_5MajorE0ELSR_0ELNSP_7ScaleInE1ELSS_1EEEEEENS4_6LayoutISD_NS5_IJSC_NSA_ILi0EEESW_EEEEENS5_IJNS4_10UnderscoreESZ_SZ_EEEEENS4_13SM90_TMA_LOADENS4_14ComposedLayoutINS4_7SwizzleILi2ELi4ELi3EEENS4_18smem_ptr_flag_bitsILi16EEENSV_INS5_IJNSA_ILi8EEESI_EEENS5_IJSI_SC_EEEEEEEvNS4_8identityENS4_23SM90_TMA_LOAD_MULTICASTES1C_vS1D_EENS_8epilogue10collective6detail29Sm90TmaWarpSpecializedAdapterINS1H_15DefaultEpilogueISK_SL_SL_NS1G_6thread17LinearCombinationISK_Li1EffLNS1L_9ScaleType4KindE0ELNS_15FloatRoundStyleE2ESK_EENS1_15EpilogueDefaultEEEEEvvEEEEvNT_6ParamsE,@"STO_CUDA_ENTRY STV_DEFAULT"
_ZN7cutlass13device_kernelINS_4gemm6kernel13GemmUniversalIN4cute5tupleIJiiiiEEENS1_10collective13CollectiveMmaINS1_34MainloopSm90TmaGmmaWarpSpecializedILi3ENS5_IJNS4_1CILi2EEENSA_ILi1EEESC_EEENS1_35KernelTmaWarpSpecializedCooperativeEEENS5_IJNSA_ILi256EEENSA_ILi64EEENSA_ILi32EEEEEENS_6half_tENS5_IJlSC_lEEESK_SL_NS4_8TiledMMAINS4_8MMA_AtomIJNS4_4SM904GMMA25MMA_64x64x16_F32F16F16_SSILNSP_5MajorE0ELSR_0ELNSP_7ScaleInE1ELSS_1EEEEEENS4_6LayoutISD_NS5_IJSC_NSA_ILi0EEESW_EEEEENS5_IJNS4_10UnderscoreESZ_SZ_EEEEENS4_13SM90_TMA_LOADENS4_14ComposedLayoutINS4_7SwizzleILi2ELi4ELi3EEENS4_18smem_ptr_flag_bitsILi16EEENSV_INS5_IJNSA_ILi8EEESI_EEENS5_IJSI_SC_EEEEEEEvNS4_8identityENS4_23SM90_TMA_LOAD_MULTICASTES1C_vS1D_EENS_8epilogue10collective6detail29Sm90TmaWarpSpecializedAdapterINS1H_15DefaultEpilogueISK_SL_SL_NS1G_6thread17LinearCombinationISK_Li1EffLNS1L_9ScaleType4KindE0ELNS_15FloatRoundStyleE2ESK_EENS1_15EpilogueDefaultEEEEEvvEEEEvNT_6ParamsE:
[----:B------:R-:W0:Y:S01]  /*0000*/  LDC R1, c[0x0][0x28] ;  /* 0x00000a00ff017b82 */ /* 0x000e220000000800 */
[----:B------:R-:W1:Y:S01]  /*0010*/  S2R R98, SR_TID.X ;  /* 0x0000000000627919 */ /* 0x000e620000002100 */
[----:B------:R-:W-:Y:S01]  /*0020*/  ELECT P0, URZ, PT ;  /* 0x00000000003f782f */ /* 0x000fe20003800000 */
[----:B------:R-:W-:Y:S01]  /*0030*/  BSSY B0, `(.L_x_0) ;  /* 0x000000f000007945 */ /* 0x000fe20003800000 */
[--C-:B-1----:R-:W-:Y:S02]  /*0040*/  SHF.R.U32.HI R0, RZ, 0x5, R98.reuse ;  /* 0x00000005ff007819 */ /* 0x102fe40000011662 */
[----:B------:R-:W-:-:S03]  /*0050*/  SHF.R.U32.HI R7, RZ, 0x7, R98 ;  /* 0x00000007ff077819 */ /* 0x000fc60000011662 */
[----:B------:R-:W1:Y:S04]  /*0060*/  SHFL.IDX PT, R3, R0, RZ, 0x1f ;  /* 0x00001fff00037589 */ /* 0x000e6800000e0000 */
[----:B------:R2:W3:Y:S01]  /*0070*/  SHFL.IDX PT, R2, R7, RZ, 0x1f ;  /* 0x00001fff07027589 */ /* 0x0004e200000e0000 */
[----:B-1----:R-:W-:-:S13]  /*0080*/  ISETP.NE.OR P0, PT, R3, RZ, !P0 ;  /* 0x000000ff0300720c */ /* 0x002fda0004705670 */
[----:B0-23--:R-:W-:Y:S05]  /*0090*/  @P0 BRA `(.L_x_1) ;  /* 0x0000000000200947 */ /* 0x00dfea0003800000 */
[----:B------:R-:W-:Y:S02]  /*00a0*/  ULDC.64 UR4, c[0x0][0x198] ;  /* 0x0000660000047ab9 */ /* 0x000fe40000000a00 */
[----:B------:R-:W-:Y:S02]  /*00b0*/  UIADD3 UR6, UP0, UR4, 0xf0, URZ ;  /* 0x000000f004067890 */ /* 0x000fe4000ff1e03f */
[----:B------:R-:W-:Y:S02]  /*00c0*/  UIADD3 UR4, UP1, UR4, 0x1f0, URZ ;  /* 0x000001f004047890 */ /* 0x000fe4000ff3e03f */
[----:B------:R-:W-:Y:S02]  /*00d0*/  UIADD3.X UR7, URZ, UR5, URZ, UP0, !UPT ;  /* 0x000000053f077290 */ /* 0x000fe400087fe43f */
[----:B------:R-:W-:-:S07]  /*00e0*/  UIADD3.X UR5, URZ, UR5, URZ, UP1, !UPT ;  /* 0x000000053f057290 */ /* 0x000fce0008ffe43f */
[----:B------:R0:W-:Y:S02]  /*00f0*/  UTMACCTL.PF [UR6] ;  /* 0x00000000060079b9 */ /* 0x0001e40008040000 */
[----:B------:R0:W-:Y:S02]  /*0100*/  UTMACCTL.PF [UR4] ;  /* 0x00000000040079b9 */ /* 0x0001e40008040000 */
[----:B0-----:R-:W-:Y:S01]  /*0110*/  NOP ;  /* 0x0000000000007918 */ /* 0x001fe20000000000 */
.L_x_1:
[----:B------:R-:W-:Y:S05]  /*0120*/  BSYNC B0 ;  /* 0x0000000000007941 */ /* 0x000fea0003800000 */
.L_x_0:
[----:B------:R-:W0:Y:S02]  /*0130*/  SHFL.IDX PT, R5, R0, RZ, 0x1f ;  /* 0x00001fff00057589 */ /* 0x000e2400000e0000 */
[----:B0-----:R-:W-:-:S13]  /*0140*/  ISETP.NE.AND P0, PT, R5, RZ, PT ;  /* 0x000000ff0500720c */ /* 0x001fda0003f05270 */
[----:B------:R-:W-:Y:S05]  /*0150*/  @P0 BRA `(.L_x_2) ;  /* 0x0000000000500947 */ /* 0x000fea0003800000 */
[----:B------:R-:W0:Y:S01]  /*0160*/  S2UR UR8, SR_CgaCtaId ;  /* 0x00000000000879c3 */ /* 0x000e220000008800 */
[----:B------:R-:W-:Y:S01]  /*0170*/  UMOV UR4, 0x400 ;  /* 0x0000040000047882 */ /* 0x000fe20000000000 */
[----:B------:R-:W-:Y:S01]  /*0180*/  UMOV UR5, 0x1 ;  /* 0x0000000100057882 */ /* 0x000fe20000000000 */
[----:B------:R-:W-:Y:S01]  /*0190*/  UMOV UR6, 0x4 ;  /* 0x0000000400067882 */ /* 0x000fe20000000000 */
[----:B------:R-:W-:Y:S01]  /*01a0*/  ELECT P0, URZ, PT ;  /* 0x00000000003f782f */ /* 0x000fe20003800000 */
[----:B------:R-:W-:-:S04]  /*01b0*/  UIADD3 UR6, -UR6, 0x100000, URZ ;  /* 0x0010000006067890 */ /* 0x000fc8000fffe13f */
[----:B------:R-:W-:Y:S02]  /*01c0*/  USHF.L.U32 UR7, UR6, 0xb, URZ ;  /* 0x0000000b06077899 */ /* 0x000fe4000800063f */
[----:B------:R-:W-:Y:S02]  /*01d0*/  USHF.L.U32 UR6, UR6, 0x1, URZ ;  /* 0x0000000106067899 */ /* 0x000fe4000800063f */
[----:B0-----:R-:W-:Y:S02]  /*01e0*/  ULEA UR8, UR8, UR4, 0x18 ;  /* 0x0000000408087291 */ /* 0x001fe4000f8ec03f */
[----:B------:R-:W-:-:S04]  /*01f0*/  UIADD3 UR4, -UR5, 0x100000, URZ ;  /* 0x0010000005047890 */ /* 0x000fc8000fffe13f */
[----:B------:R-:W-:Y:S02]  /*0200*/  USHF.L.U32 UR5, UR4, 0xb, URZ ;  /* 0x0000000b04057899 */ /* 0x000fe4000800063f */
[----:B------:R-:W-:Y:S01]  /*0210*/  USHF.L.U32 UR4, UR4, 0x1, URZ ;  /* 0x0000000104047899 */ /* 0x000fe2000800063f */
[----:B------:R-:W0:Y:S11]  /*0220*/  FENCE.VIEW.ASYNC.S ;  /* 0x00000000000073c6 */ /* 0x000e360000000000 */
[----:B0-----:R0:W1:Y:S01]  /*0230*/  SYNCS.EXCH.64 URZ, [UR8], UR4 ;  /* 0x00000004083f75b2 */ /* 0x0010620008000100 */
[----:B------:R0:W2:Y:S01]  /*0240*/  SYNCS.EXCH.64 URZ, [UR8+0x18], UR6 ;  /* 0x00001806083f75b2 */ /* 0x0000a20008000100 */
[----:B------:R0:W3:Y:S01]  /*0250*/  SYNCS.EXCH.64 URZ, [UR8+0x8], UR4 ;  /* 0x00000804083f75b2 */ /* 0x0000e20008000100 */
[----:B------:R0:W4:Y:S01]  /*0260*/  SYNCS.EXCH.64 URZ, [UR8+0x20], UR6 ;  /* 0x00002006083f75b2 */ /* 0x0001220008000100 */
[----:B------:R0:W0:Y:S01]  /*0270*/  SYNCS.EXCH.64 URZ, [UR8+0x10], UR4 ;  /* 0x00001004083f75b2 */ /* 0x0000220008000100 */
[----:B------:R0:W0:Y:S01]  /*0280*/  SYNCS.EXCH.64 URZ, [UR8+0x28], UR6 ;  /* 0x00002806083f75b2 */ /* 0x0000220008000100 */
[----:B------:R-:W-:Y:S01]  /*0290*/  NOP ;  /* 0x0000000000007918 */ /* 0x000fe20000000000 */
.L_x_2:
[----:B------:R-:W-:Y:S01]  /*02a0*/  SHF.R.S32.HI R9, RZ, 0x1f, R98 ;  /* 0x0000001fff097819 */ /* 0x000fe20000011462 */
[----:B------:R-:W5:Y:S01]  /*02b0*/  SHFL.IDX PT, R0, R0, RZ, 0x1f ;  /* 0x00001fff00007589 */ /* 0x000f6200000e0000 */
[----:B0-----:R-:W0:Y:S01]  /*02c0*/  S2UR UR8, SR_CTAID.X ;  /* 0x00000000000879c3 */ /* 0x001e220000002500 */
[----:B------:R-:W-:Y:S02]  /*02d0*/  ELECT P0, URZ, PT ;  /* 0x00000000003f782f */ /* 0x000fe40003800000 */
[----:B------:R-:W-:Y:S01]  /*02e0*/  LEA.HI R9, R9, R98, RZ, 0x7 ;  /* 0x0000006209097211 */ /* 0x000fe200078f38ff */
[----:B------:R-:W1:Y:S01]  /*02f0*/  S2R R4, SR_CTAID.Y ;  /* 0x0000000000047919 */ /* 0x000e620000002600 */
[----:B------:R-:W-:Y:S01]  /*0300*/  SHF.R.S32.HI R6, RZ, 0x1f, R5 ;  /* 0x0000001fff067819 */ /* 0x000fe20000011405 */
[----:B------:R-:W-:Y:S01]  /*0310*/  ULDC UR4, c[0x0][0x150] ;  /* 0x0000540000047ab9 */ /* 0x000fe20000000800 */
[----:B------:R-:W-:Y:S01]  /*0320*/  LOP3.LUT R9, R9, 0xffffff80, RZ, 0xc0, !PT ;  /* 0xffffff8009097812 */ /* 0x000fe200078ec0ff */
[----:B------:R-:W-:Y:S01]  /*0330*/  NOP ;  /* 0x0000000000007918 */ /* 0x000fe20000000000 */
[----:B------:R-:W-:Y:S01]  /*0340*/  LEA.HI R6, R6, R5, RZ, 0x2 ;  /* 0x0000000506067211 */ /* 0x000fe200078f10ff */
[----:B------:R-:W2:Y:S01]  /*0350*/  LDC R11, c[0x0][0x144] ;  /* 0x00005100ff0b7b82 */ /* 0x000ea20000000800 */
[----:B------:R-:W-:Y:S01]  /*0360*/  NOP ;  /* 0x0000000000007918 */ /* 0x000fe20000000000 */
[----:B------:R-:W-:Y:S01]  /*0370*/  IMAD.IADD R8, R98, 0x1, -R9 ;  /* 0x0000000162087824 */ /* 0x000fe200078e0a09 */
[----:B------:R-:W-:Y:S01]  /*0380*/  LOP3.LUT R6, R6, 0x3ffffffc, RZ, 0xc0, !PT ;  /* 0x3ffffffc06067812 */ /* 0x000fe200078ec0ff */
[----:B------:R-:W-:Y:S01]  /*0390*/  IMAD.MOV.U32 R22, RZ, RZ, 0x1 ;  /* 0x00000001ff167424 */ /* 0x000fe200078e00ff */
[----:B------:R-:W-:-:S02]  /*03a0*/  ISETP.NE.AND P3, PT, R2, RZ, PT ;  /* 0x000000ff0200720c */ /* 0x000fc40003f65270 */
[----:B------:R-:W-:Y:S01]  /*03b0*/  SHF.R.S32.HI R9, RZ, 0x1f, R8 ;  /* 0x0000001fff097819 */ /* 0x000fe20000011408 */
[----:B------:R-:W-:Y:S01]  /*03c0*/  IMAD.IADD R6, R5, 0x1, -R6 ;  /* 0x0000000105067824 */ /* 0x000fe200078e0a06 */
[----:B------:R-:W3:Y:S02]  /*03d0*/  LDC R13, c[0x0][0x140] ;  /* 0x00005000ff0d7b82 */ /* 0x000ee40000000800 */
[----:B------:R-:W-:Y:S02]  /*03e0*/  LEA.HI R9, R9, R8, RZ, 0x3 ;  /* 0x0000000809097211 */ /* 0x000fe400078f18ff */
[----:B-----5:R-:W-:Y:S02]  /*03f0*/  ISETP.NE.OR P0, PT, R0, RZ, !P0 ;  /* 0x000000ff0000720c */ /* 0x020fe40004705670 */
[----:B------:R-:W-:Y:S02]  /*0400*/  SHF.R.S32.HI R0, RZ, 0x3, R9 ;  /* 0x00000003ff007819 */ /* 0x000fe40000011409 */
[----:B0-----:R-:W-:-:S02]  /*0410*/  I2FP.F32.U32 R10, UR8 ;  /* 0x00000008000a7c45 */ /* 0x001fc40008201000 */
[----:B------:R-:W-:-:S03]  /*0420*/  SHF.R.S32.HI R9, RZ, 0x1f, R9 ;  /* 0x0000001fff097819 */ /* 0x000fc60000011409 */
[----:B------:R-:W-:Y:S01]  /*0430*/  FMUL R10, R10, UR4 ;  /* 0x000000040a0a7c20 */ /* 0x000fe20008400000 */
[----:B------:R-:W-:Y:S01]  /*0440*/  LEA.HI R9, R9, R0, RZ, 0x2 ;  /* 0x0000000009097211 */ /* 0x000fe200078f10ff */
[----:B------:R-:W-:Y:S01]  /*0450*/  ULDC UR4, c[0x0][0x154] ;  /* 0x0000550000047ab9 */ /* 0x000fe20000000800 */
[----:B-1----:R-:W-:Y:S01]  /*0460*/  I2FP.F32.U32 R12, R4 ;  /* 0x00000004000c7245 */ /* 0x002fe20000201000 */
[----:B------:R-:W-:Y:S01]  /*0470*/  VOTEU.ALL UP0, P0 ;  /* 0x00000000003f7886 */ /* 0x000fe20000000000 */
[----:B------:R-:W-:Y:S01]  /*0480*/  LOP3.LUT R9, R9, 0xfffffffc, RZ, 0xc0, !PT ;  /* 0xfffffffc09097812 */ /* 0x000fe200078ec0ff */
[----:B------:R-:W0:Y:S01]  /*0490*/  F2I.U32.TRUNC.NTZ R10, R10 ;  /* 0x0000000a000a7305 */ /* 0x000e22000020f000 */
[----:B------:R-:W-:Y:S01]  /*04a0*/  VOTEU.ALL UP1, P0 ;  /* 0x00000000003f7886 */ /* 0x000fe20000020000 */
[----:B------:R-:W-:Y:S01]  /*04b0*/  FMUL R12, R12, UR4 ;  /* 0x000000040c0c7c20 */ /* 0x000fe20008400000 */
[----:B------:R-:W1:Y:S01]  /*04c0*/  @!UP0 S2UR UR7, SR_CgaCtaId ;  /* 0x00000000000789c3 */ /* 0x000e620000008800 */
[----:B------:R-:W-:Y:S01]  /*04d0*/  IMAD.IADD R9, R0, 0x1, -R9 ;  /* 0x0000000100097824 */ /* 0x000fe200078e0a09 */
[----:B------:R-:W-:Y:S01]  /*04e0*/  SHF.R.S32.HI R0, RZ, 0x1f, R3 ;  /* 0x0000001fff007819 */ /* 0x000fe20000011403 */
[----:B------:R-:W-:Y:S01]  /*04f0*/  UMOV UR4, 0x20 ;  /* 0x0000002000047882 */ /* 0x000fe20000000000 */
[----:B------:R-:W-:Y:S01]  /*0500*/  @!UP0 UMOV UR6, 0x400 ;  /* 0x0000040000068882 */ /* 0x000fe20000000000 */
[----:B------:R-:W-:Y:S01]  /*0510*/  IMAD R19, R6, 0x4, R9 ;  /* 0x0000000406137824 */ /* 0x000fe200078e0209 */
[----:B------:R-:W5:Y:S01]  /*0520*/  F2I.U32.TRUNC.NTZ R12, R12 ;  /* 0x0000000c000c7305 */ /* 0x000f62000020f000 */
[----:B------:R-:W-:Y:S01]  /*0530*/  LEA.HI R0, R0, R3, RZ, 0x2 ;  /* 0x0000000300007211 */ /* 0x000fe200078f10ff */
[----:B------:R-:W4:Y:S01]  /*0540*/  LDC R9, c[0x0][0x148] ;  /* 0x00005200ff097b82 */ /* 0x000f220000000800 */
[----:B------:R-:W-:-:S04]  /*0550*/  @!UP0 UIADD3 UR4, -UR4, 0x100000, URZ ;  /* 0x0010000004048890 */ /* 0x000fc8000fffe13f */
[----:B------:R-:W-:Y:S02]  /*0560*/  @!UP0 USHF.L.U32 UR5, UR4, 0xb, URZ ;  /* 0x0000000b04058899 */ /* 0x000fe4000800063f */
[----:B------:R-:W-:Y:S01]  /*0570*/  @!UP0 USHF.L.U32 UR4, UR4, 0x1, URZ ;  /* 0x0000000104048899 */ /* 0x000fe2000800063f */
[----:B------:R-:W-:Y:S01]  /*0580*/  LEA.HI R6, R19, R19, RZ, 0x1 ;  /* 0x0000001313067211 */ /* 0x000fe200078f08ff */
[----:B0-----:R-:W-:Y:S01]  /*0590*/  IMAD.MOV R14, RZ, RZ, -R10 ;  /* 0x000000ffff0e7224 */ /* 0x001fe200078e0a0a */
[----:B------:R-:W-:Y:S02]  /*05a0*/  LOP3.LUT R0, R0, 0xfffffffc, RZ, 0xc0, !PT ;  /* 0xfffffffc00007812 */ /* 0x000fe400078ec0ff */
[----:B------:R-:W-:Y:S01]  /*05b0*/  LOP3.LUT R10, R6, 0xfffffffe, RZ, 0xc0, !PT ;  /* 0xfffffffe060a7812 */ /* 0x000fe200078ec0ff */
[----:B--2---:R-:W-:Y:S01]  /*05c0*/  IMAD R6, R11, R14, UR8 ;  /* 0x000000080b067e24 */ /* 0x004fe2000f8e020e */
[----:B---3--:R-:W-:Y:S01]  /*05d0*/  ISETP.EQ.U32.AND P2, PT, R13, 0x1, PT ;  /* 0x000000010d00780c */ /* 0x008fe20003f42070 */
[----:B------:R-:W-:-:S02]  /*05e0*/  IMAD.IADD R3, R3, 0x1, -R0 ;  /* 0x0000000103037824 */ /* 0x000fc400078e0a00 */
[C---:B------:R-:W-:Y:S02]  /*05f0*/  IMAD.IADD R11, R19.reuse, 0x1, -R10 ;  /* 0x00000001130b7824 */ /* 0x040fe400078e0a0a */
[----:B------:R-:W-:Y:S01]  /*0600*/  IMAD.SHL.U32 R10, R19, 0x4, RZ ;  /* 0x00000004130a7824 */ /* 0x000fe200078e00ff */
[----:B------:R-:W-:Y:S01]  /*0610*/  ISETP.NE.AND P1, PT, R3, 0x3, PT ;  /* 0x000000030300780c */ /* 0x000fe20003f25270 */
[----:B-----5:R-:W-:Y:S01]  /*0620*/  IMAD.MOV R24, RZ, RZ, -R12 ;  /* 0x000000ffff187224 */ /* 0x020fe200078e0a0c */
[----:B------:R-:W-:Y:S01]  /*0630*/  ISETP.NE.AND P4, PT, R11, R6, PT ;  /* 0x000000060b00720c */ /* 0x000fe20003f85270 */
[----:B-1----:R-:W-:Y:S01]  /*0640*/  @!UP0 ULEA UR6, UR7, UR6, 0x18 ;  /* 0x0000000607068291 */ /* 0x002fe2000f8ec03f */
[----:B------:R-:W-:Y:S01]  /*0650*/  LOP3.LUT R19, R19, 0xc, R10, 0x78, !PT ;  /* 0x0000000c13137812 */ /* 0x000fe200078e780a */
[----:B------:R-:W-:Y:S01]  /*0660*/  VOTEU.ALL UP0, P0 ;  /* 0x00000000003f7886 */ /* 0x000fe20000000000 */
[----:B------:R-:W-:Y:S01]  /*0670*/  LOP3.LUT P0, RZ, R8, 0x7, RZ, 0xc0, !PT ;  /* 0x0000000708ff7812 */ /* 0x000fe2000780c0ff */
[----:B------:R-:W-:Y:S01]  /*0680*/  VIADD R8, R2, 0xffffffff ;  /* 0xffffffff02087836 */ /* 0x000fe20000000000 */
[----:B------:R-:W-:Y:S01]  /*0690*/  ISETP.EQ.OR P1, PT, R3, RZ, !P1 ;  /* 0x000000ff0300720c */ /* 0x000fe20004f22670 */
[----:B----4-:R-:W-:Y:S01]  /*06a0*/  IMAD R11, R9, R24, R4 ;  /* 0x00000018090b7224 */ /* 0x010fe200078e0204 */
[----:B------:R-:W-:-:S02]  /*06b0*/  ISETP.LT.U32.AND P0, PT, R19, 0x2, !P0 ;  /* 0x000000021300780c */ /* 0x000fc40004701070 */
[----:B------:R-:W-:Y:S02]  /*06c0*/  ISETP.EQ.AND P1, PT, R2, RZ, P1 ;  /* 0x000000ff0200720c */ /* 0x000fe40000f22270 */
[----:B------:R-:W-:Y:S01]  /*06d0*/  ISETP.GE.U32.AND P6, PT, R8, 0x2, PT ;  /* 0x000000020800780c */ /* 0x000fe20003fc6070 */
[----:B------:R-:W0:Y:S02]  /*06e0*/  FENCE.VIEW.ASYNC.S ;  /* 0x00000000000073c6 */ /* 0x000e240000000000 */
[----:B0-----:R0:W1:Y:S01]  /*06f0*/  @!UP0 SYNCS.EXCH.64 URZ, [UR6+0x40], UR4 ;  /* 0x00004004063f85b2 */ /* 0x0010620008000100 */
[----:B------:R-:W-:Y:S02]  /*0700*/  @P4 LEA.HI R0, R19, R19, RZ, 0x1 ;  /* 0x0000001313004211 */ /* 0x000fe400078f08ff */
[----:B------:R-:W-:Y:S02]  /*0710*/  SEL R18, RZ, 0x1, !P1 ;  /* 0x00000001ff127807 */ /* 0x000fe40004800000 */
[----:B------:R-:W-:-:S02]  /*0720*/  @P4 SHF.R.S32.HI R0, RZ, 0x1, R0 ;  /* 0x00000001ff004819 */ /* 0x000fc40000011400 */
[----:B------:R-:W-:Y:S02]  /*0730*/  SEL R18, R18, 0x2, P6 ;  /* 0x0000000212127807 */ /* 0x000fe40003000000 */
[----:B------:R-:W-:Y:S02]  /*0740*/  @P4 ISETP.NE.AND P5, PT, R0, R11, PT ;  /* 0x0000000b0000420c */ /* 0x000fe40003fa5270 */
[----:B------:R-:W-:Y:S02]  /*0750*/  SEL R11, RZ, 0x1, !P0 ;  /* 0x00000001ff0b7807 */ /* 0x000fe40004000000 */
[----:B------:R-:W-:Y:S02]  /*0760*/  @P4 SEL R22, RZ, 0x1, P5 ;  /* 0x00000001ff164807 */ /* 0x000fe40002800000 */
[----:B------:R-:W-:Y:S01]  /*0770*/  LOP3.LUT R0, R98, 0x7f, RZ, 0xc0, !PT ;  /* 0x0000007f62007812 */ /* 0x000fe200078ec0ff */
[----:B------:R0:W2:Y:S01]  /*0780*/  @!UP1 SYNCS.EXCH.64 URZ, [UR6+0x48], UR4 ;  /* 0x00004804063f95b2 */ /* 0x0000a20008000100 */
[----:B------:R-:W-:Y:S01]  /*0790*/  LOP3.LUT R22, R22, R11, RZ, 0xc0, !PT ;  /* 0x0000000b16167212 */ /* 0x000fe200078ec0ff */
[----:B------:R-:W-:Y:S01]  /*07a0*/  NOP ;  /* 0x0000000000007918 */ /* 0x000fe20000000000 */
[----:B------:R-:W-:Y:S05]  /*07b0*/  @!P2 BRA `(.L_x_3) ;  /* 0x000000000008a947 */ /* 0x000fea0003800000 */
[----:B-12---:R-:W-:Y:S01]  /*07c0*/  UCGABAR_ARV ;  /* 0x00000000000079c7 */ /* 0x006fe20008000000 */
[----:B------:R-:W-:Y:S05]  /*07d0*/  BRA `(.L_x_4) ;  /* 0x0000000000047947 */ /* 0x000fea0003800000 */
.L_x_3:
[----:B-12---:R-:W-:Y:S01]  /*07e0*/  NOP ;  /* 0x0000000000007918 */ /* 0x006fe20000000000 */
.L_x_4:
[----:B------:R-:W1:Y:S01]  /*07f0*/  LDC R2, c[0x0][0x65c] ;  /* 0x00019700ff027b82 */ /* 0x000e620000000800 */
[----:B------:R-:W-:Y:S01]  /*0800*/  LOP3.LUT R5, R5, 0xfffff7ff, RZ, 0xc0, !PT ;  /* 0xfffff7ff05057812 */ /* 0x000fe200078ec0ff */
[----:B------:R-:W-:Y:S02]  /*0810*/  IMAD.U32 R10, RZ, RZ, UR8 ;  /* 0x00000008ff0a7e24 */ /* 0x000fe4000f8e00ff */
[----:B------:R-:W-:Y:S01]  /*0820*/  IMAD.MOV.U32 R11, RZ, RZ, RZ ;  /* 0x000000ffff0b7224 */ /* 0x000fe200078e00ff */
[----:B-1----:R-:W-:-:S13]  /*0830*/  ISETP.NE.AND P1, PT, R2, 0x1, PT ;  /* 0x000000010200780c */ /* 0x002fda0003f25270 */
[----:B------:R-:W1:Y:S01]  /*0840*/  @P1 LDC R17, c[0x0][0x10] ;  /* 0x00000400ff111b82 */ /* 0x000e620000000800 */
[----:B------:R-:W-:Y:S01]  /*0850*/  @P1 LOP3.LUT R5, R5, 0x800, RZ, 0xfc, !PT ;  /* 0x0000080005051812 */ /* 0x000fe200078efcff */
[----:B------:R-:W-:Y:S02]  /*0860*/  @P1 IMAD.MOV.U32 R5, RZ, RZ, RZ ;  /* 0x000000ffff051224 */ /* 0x000fe400078e00ff */
[----:B------:R-:W-:-:S04]  /*0870*/  @P1 IMAD.MOV.U32 R15, RZ, RZ, RZ ;  /* 0x000000ffff0f1224 */ /* 0x000fc800078e00ff */
[----:B------:R-:W2:Y:S01]  /*0880*/  @!P1 LDC R13, c[0x0][0xc] ;  /* 0x00000300ff0d9b82 */ /* 0x000ea20000000800 */
[----:B0-----:R-:W-:Y:S01]  /*0890*/  ULDC UR4, c[0x0][0xc] ;  /* 0x0000030000047ab9 */ /* 0x001fe20000000800 */
[----:B------:R-:W-:Y:S01]  /*08a0*/  ULDC UR5, c[0x0][0x10] ;  /* 0x0000040000057ab9 */ /* 0x000fe20000000800 */
[----:B------:R-:W-:Y:S01]  /*08b0*/  ULDC UR6, c[0x0][0x14] ;  /* 0x0000050000067ab9 */ /* 0x000fe20000000800 */
[----:B------:R-:W-:-:S04]  /*08c0*/  UIMAD.WIDE.U32 UR4, UR4, UR5, URZ ;  /* 0x00000005040472a5 */ /* 0x000fc8000f8e003f */
[----:B------:R-:W-:Y:S02]  /*08d0*/  UIMAD.WIDE.U32 UR36, UR4, UR6, URZ ;  /* 0x00000006042472a5 */ /* 0x000fe4000f8e003f */
[----:B------:R-:W-:-:S04]  /*08e0*/  UIMAD UR42, UR5, UR6, URZ ;  /* 0x00000006052a72a4 */ /* 0x000fc8000f8e023f */
[----:B------:R-:W-:Y:S01]  /*08f0*/  UIADD3 UR42, UR37, UR42, URZ ;  /* 0x0000002a252a7290 */ /* 0x000fe2000fffe03f */
[----:B-1----:R-:W-:-:S04]  /*0900*/  @P1 IMAD.WIDE.U32 R16, R17, UR8, R4 ;  /* 0x0000000811101c25 */ /* 0x002fc8000f8e0004 */
[----:B------:R-:W-:Y:S02]  /*0910*/  @P1 IMAD.IADD R17, R17, 0x1, R15 ;  /* 0x0000000111111824 */ /* 0x000fe400078e020f */
[----:B--2---:R-:W-:-:S04]  /*0920*/  @!P1 IMAD.WIDE.U32 R10, R4, R13, R10 ;  /* 0x0000000d040a9225 */ /* 0x004fc800078e000a */
[----:B------:R-:W-:Y:S02]  /*0930*/  @!P1 IMAD.MOV.U32 R16, RZ, RZ, R10 ;  /* 0x000000ffff109224 */ /* 0x000fe400078e000a */
[----:B------:R-:W-:Y:S01]  /*0940*/  @!P1 IMAD.MOV.U32 R17, RZ, RZ, R11 ;  /* 0x000000ffff119224 */ /* 0x000fe200078e000b */
[----:B------:R-:W-:Y:S06]  /*0950*/  @!P2 BRA `(.L_x_5) ;  /* 0x00000000000ca947 */ /* 0x000fec0003800000 */
[----:B------:R-:W-:Y:S01]  /*0960*/  UCGABAR_WAIT ;  /* 0x0000000000007dc7 */ /* 0x000fe20008000000 */
[----:B------:R-:W-:Y:S01]  /*0970*/  CCTL.IVALL ;  /* 0x00000000ff00798f */ /* 0x000fe20002000000 */
[----:B------:R-:W-:Y:S05]  /*0980*/  BRA `(.L_x_6) ;  /* 0x0000000000047947 */ /* 0x000fea0003800000 */
.L_x_5:
[----:B------:R-:W-:Y:S06]  /*0990*/  BAR.SYNC.DEFER_BLOCKING 0x0 ;  /* 0x0000000000007b1d */ /* 0x000fec0000010000 */
.L_x_6:
[----:B------:R-:W-:Y:S05]  /*09a0*/  @!P3 BRA `(.L_x_7) ;  /* 0x00000068008cb947 */ /* 0x000fea0003800000 */
[----:B------:R-:W-:-:S13]  /*09b0*/  ISETP.GT.U32.AND P0, PT, R8, 0x1, PT ;  /* 0x000000010800780c */ /* 0x000fda0003f04070 */
[----:B------:R-:W-:Y:S05]  /*09c0*/  @P0 EXIT ;  /* 0x000000000000094d */ /* 0x000fea0003800000 */
[----:B------:R-:W-:Y:S01]  /*09d0*/  ULDC.64 UR4, c[0x0][0x650] ;  /* 0x0001940000047ab9 */ /* 0x000fe20000000a00 */
[----:B------:R-:W-:Y:S01]  /*09e0*/  PRMT R3, RZ, 0x7610, R3 ;  /* 0x00007610ff037816 */ /* 0x000fe20000000003 */
[----:B------:R-:W-:Y:S01]  /*09f0*/  IMAD.MOV.U32 R109, RZ, RZ, -0x1 ;  /* 0xffffffffff6d7424 */ /* 0x000fe200078e00ff */
[----:B------:R-:W-:Y:S01]  /*0a00*/  ISETP.GE.U32.AND P0, PT, R16, UR4, PT ;  /* 0x0000000410007c0c */ /* 0x000fe2000bf06070 */
[----:B------:R-:W-:Y:S02]  /*0a10*/  IMAD.MOV.U32 R102, RZ, RZ, -0x1 ;  /* 0xffffffffff667424 */ /* 0x000fe400078e00ff */
[----:B------:R-:W-:Y:S01]  /*0a20*/  IMAD.MOV.U32 R23, RZ, RZ, -0x1 ;  /* 0xffffffffff177424 */ /* 0x000fe200078e00ff */
[----:B------:R-:W-:-:S13]  /*0a30*/  ISETP.GE.U32.AND.EX P0, PT, R17, UR5, PT, P0 ;  /* 0x0000000511007c0c */ /* 0x000fda000bf06100 */
[----:B------:R-:W-:Y:S05]  /*0a40*/  @P0 BRA `(.L_x_8) ;  /* 0x00000004002c0947 */ /* 0x000fea0003800000 */
[----:B------:R-:W0:Y:S01]  /*0a50*/  LDC.64 R26, c[0x0][0x628] ;  /* 0x00018a00ff1a7b82 */ /* 0x000e220000000a00 */
[----:B------:R-:W-:Y:S02]  /*0a60*/  IMAD.MOV.U32 R10, RZ, RZ, R16 ;  /* 0x000000ffff0a7224 */ /* 0x000fe400078e0010 */
[----:B------:R-:W-:-:S05]  /*0a70*/  IMAD.MOV.U32 R11, RZ, RZ, R17 ;  /* 0x000000ffff0b7224 */ /* 0x000fca00078e0011 */
[----:B------:R-:W1:Y:S08]  /*0a80*/  LDC R8, c[0x0][0x630] ;  /* 0x00018c00ff087b82 */ /* 0x000e700000000800 */
[----:B------:R-:W2:Y:S01]  /*0a90*/  LDC.64 R28, c[0x0][0x620] ;  /* 0x00018800ff1c7b82 */ /* 0x000ea20000000a00 */
[----:B0-----:R-:W-:-:S04]  /*0aa0*/  ISETP.NE.U32.AND P0, PT, R26, RZ, PT ;  /* 0x000000ff1a00720c */ /* 0x001fc80003f05070 */
[----:B------:R-:W-:-:S13]  /*0ab0*/  ISETP.NE.AND.EX P0, PT, R27, RZ, PT, P0 ;  /* 0x000000ff1b00720c */ /* 0x000fda0003f05300 */
[----:B-12---:R-:W-:Y:S05]  /*0ac0*/  @!P0 BRA `(.L_x_9) ;  /* 0x0000000000288947 */ /* 0x006fea0003800000 */
[----:B------:R-:W0:Y:S02]  /*0ad0*/  LDC R3, c[0x0][0x634] ;  /* 0x00018d00ff037b82 */ /* 0x000e240000000800 */
[----:B0-----:R-:W-:-:S05]  /*0ae0*/  IADD3 R3, P0, R16, R3, RZ ;  /* 0x0000000310037210 */ /* 0x001fca0007f1e0ff */
[----:B------:R-:W-:-:S04]  /*0af0*/  IMAD.X R21, RZ, RZ, R17, P0 ;  /* 0x000000ffff157224 */ /* 0x000fc800000e0611 */
[----:B------:R-:W-:-:S04]  /*0b00*/  IMAD.WIDE.U32 R10, R21, R26, RZ ;  /* 0x0000001a150a7225 */ /* 0x000fc800078e00ff */
[----:B------:R-:W-:-:S04]  /*0b10*/  IMAD.WIDE.U32 R12, P0, R3, R27, R10 ;  /* 0x0000001b030c7225 */ /* 0x000fc8000780000a */
[----:B------:R-:W-:-:S04]  /*0b20*/  IMAD.WIDE.U32 R10, R3, R26, RZ ;  /* 0x0000001a030a7225 */ /* 0x000fc800078e00ff */
[----:B------:R-:W-:Y:S01]  /*0b30*/  IMAD.X R15, RZ, RZ, RZ, P0 ;  /* 0x000000ffff0f7224 */ /* 0x000fe200000e06ff */
[----:B------:R-:W-:Y:S01]  /*0b40*/  IADD3 RZ, P0, R11, R12, RZ ;  /* 0x0000000c0bff7210 */ /* 0x000fe20007f1e0ff */
[----:B------:R-:W-:-:S04]  /*0b50*/  IMAD.MOV.U32 R14, RZ, RZ, R13 ;  /* 0x000000ffff0e7224 */ /* 0x000fc800078e000d */
[----:B------:R-:W-:-:S08]  /*0b60*/  IMAD.WIDE.U32.X R10, R21, R27, R14, P0 ;  /* 0x0000001b150a7225 */ /* 0x000fd000000e040e */
.L_x_9:
[----:B------:R-:W0:Y:S01]  /*0b70*/  LDC.64 R32, c[0x0][0x640] ;  /* 0x00019000ff207b82 */ /* 0x000e220000000a00 */
[--C-:B------:R-:W-:Y:S01]  /*0b80*/  SHF.R.U64 R27, R10, R8, R11.reuse ;  /* 0x000000080a1b7219 */ /* 0x100fe2000000120b */
[----:B------:R-:W-:Y:S01]  /*0b90*/  IMAD R31, R9, R24, R4 ;  /* 0x00000018091f7224 */ /* 0x000fe200078e0204 */
[----:B------:R-:W-:Y:S01]  /*0ba0*/  SHF.R.U32.HI R3, RZ, R8, R11 ;  /* 0x00000008ff037219 */ /* 0x000fe2000001160b */
[----:B------:R-:W-:Y:S01]  /*0bb0*/  IMAD.MOV.U32 R23, RZ, RZ, 0x1 ;  /* 0x00000001ff177424 */ /* 0x000fe200078e00ff */
[----:B------:R-:W-:-:S03]  /*0bc0*/  IADD3 R5, P0, RZ, -R27, RZ ;  /* 0x8000001bff057210 */ /* 0x000fc60007f1e0ff */
[----:B------:R-:W1:Y:S02]  /*0bd0*/  LDC R12, c[0x0][0x618] ;  /* 0x00018600ff0c7b82 */ /* 0x000e640000000800 */
[----:B------:R-:W-:Y:S02]  /*0be0*/  IMAD.X R3, RZ, RZ, ~R3, P0 ;  /* 0x000000ffff037224 */ /* 0x000fe400000e0e03 */
[----:B------:R-:W-:-:S04]  /*0bf0*/  IMAD.WIDE.U32 R10, R5, R28, R16 ;  /* 0x0000001c050a7225 */ /* 0x000fc800078e0010 */
[----:B------:R-:W2:Y:S01]  /*0c00*/  LDC R20, c[0x0][0x608] ;  /* 0x00018200ff147b82 */ /* 0x000ea20000000800 */
[----:B------:R-:W-:Y:S02]  /*0c10*/  IMAD R8, R3, R28, RZ ;  /* 0x0000001c03087224 */ /* 0x000fe400078e02ff */
[----:B------:R-:W-:Y:S02]  /*0c20*/  IMAD.MOV.U32 R3, RZ, RZ, -0x1 ;  /* 0xffffffffff037424 */ /* 0x000fe400078e00ff */
[----:B------:R-:W-:-:S03]  /*0c30*/  IMAD R5, R5, R29, R8 ;  /* 0x0000001d05057224 */ /* 0x000fc600078e0208 */
[----:B------:R-:W3:Y:S01]  /*0c40*/  LDC R30, c[0x0][0x658] ;  /* 0x00019600ff1e7b82 */ /* 0x000ee20000000800 */
[----:B------:R-:W-:Y:S01]  /*0c50*/  IMAD.IADD R5, R11, 0x1, R5 ;  /* 0x000000010b057824 */ /* 0x000fe200078e0205 */
[----:B0-----:R-:W-:-:S04]  /*0c60*/  ISETP.NE.U32.AND P0, PT, R32, RZ, PT ;  /* 0x000000ff2000720c */ /* 0x001fc80003f05070 */
[----:B------:R-:W-:Y:S02]  /*0c70*/  ISETP.NE.AND.EX P0, PT, R33, RZ, PT, P0 ;  /* 0x000000ff2100720c */ /* 0x000fe40003f05300 */
[----:B------:R-:W0:Y:S01]  /*0c80*/  LDC R26, c[0x0][0x600] ;  /* 0x00018000ff1a7b82 */ /* 0x000e220000000800 */
[-CC-:B-1----:R-:W-:Y:S02]  /*0c90*/  SHF.R.U64 R14, R10, R12.reuse, R5.reuse ;  /* 0x0000000c0a0e7219 */ /* 0x182fe40000001205 */
[----:B------:R-:W-:-:S05]  /*0ca0*/  SHF.R.U32.HI R5, RZ, R12, R5 ;  /* 0x0000000cff057219 */ /* 0x000fca0000011605 */
[----:B------:R-:W1:Y:S01]  /*0cb0*/  LDC R15, c[0x0][0x648] ;  /* 0x00019200ff0f7b82 */ /* 0x000e620000000800 */
[-CC-:B--2---:R-:W-:Y:S02]  /*0cc0*/  SHF.R.U64 R29, R14, R20.reuse, R5.reuse ;  /* 0x000000140e1d7219 */ /* 0x184fe40000001205 */
[----:B------:R-:W-:-:S05]  /*0cd0*/  SHF.R.U32.HI R5, RZ, R20, R5 ;  /* 0x00000014ff057219 */ /* 0x000fca0000011605 */
[----:B------:R-:W2:Y:S01]  /*0ce0*/  LDC R21, c[0x0][0x638] ;  /* 0x00018e00ff157b82 */ /* 0x000ea20000000800 */
[-CC-:B---3--:R-:W-:Y:S02]  /*0cf0*/  SHF.R.U64 R20, R29, R30.reuse, R5.reuse ;  /* 0x0000001e1d147219 */ /* 0x188fe40000001205 */
[-C--:B------:R-:W-:Y:S02]  /*0d00*/  SHF.L.U32 R3, R3, R30.reuse, RZ ;  /* 0x0000001e03037219 */ /* 0x080fe400000006ff */
[----:B------:R-:W-:Y:S01]  /*0d10*/  SHF.R.U32.HI R5, RZ, R30, R5 ;  /* 0x0000001eff057219 */ /* 0x000fe20000011605 */
[----:B------:R-:W-:Y:S01]  /*0d20*/  IMAD.MOV.U32 R4, RZ, RZ, R20 ;  /* 0x000000ffff047224 */ /* 0x000fe200078e0014 */
[----:B------:R-:W-:Y:S01]  /*0d30*/  LOP3.LUT R12, RZ, R3, RZ, 0x33, !PT ;  /* 0x00000003ff0c7212 */ /* 0x000fe200078e33ff */
[----:B------:R-:W3:Y:S01]  /*0d40*/  LDC R25, c[0x0][0x610] ;  /* 0x00018400ff197b82 */ /* 0x000ee20000000800 */
[----:B------:R-:W-:Y:S05]  /*0d50*/  @!P0 BRA `(.L_x_10) ;  /* 0x0000000000288947 */ /* 0x000fea0003800000 */
[----:B------:R-:W4:Y:S02]  /*0d60*/  LDC R3, c[0x0][0x64c] ;  /* 0x00019300ff037b82 */ /* 0x000f240000000800 */
[----:B----4-:R-:W-:-:S05]  /*0d70*/  IADD3 R3, P0, R20, R3, RZ ;  /* 0x0000000314037210 */ /* 0x010fca0007f1e0ff */
        /* <DEDUP_REMOVED lines=8> */
.L_x_10:
[----:B-1----:R-:W-:Y:S01]  /*0e00*/  SHF.R.U64 R4, R4, R15, R5 ;  /* 0x0000000f04047219 */ /* 0x002fe20000001205 */
[----:B0-----:R-:W-:Y:S01]  /*0e10*/  VIADD R5, R26, 0xffffffff ;  /* 0xffffffff1a057836 */ /* 0x001fe20000000000 */
[----:B------:R-:W-:Y:S01]  /*0e20*/  SHF.L.U32 R3, R23, R30, RZ ;  /* 0x0000001e17037219 */ /* 0x000fe200000006ff */
[----:B------:R-:W-:Y:S01]  /*0e30*/  IMAD.MOV.U32 R23, RZ, RZ, R27 ;  /* 0x000000ffff177224 */ /* 0x000fe200078e001b */
[----:B------:R-:W-:Y:S01]  /*0e40*/  LOP3.LUT R12, R29, R12, RZ, 0xc0, !PT ;  /* 0x0000000c1d0c7212 */ /* 0x000fe200078ec0ff */
[----:B------:R-:W-:Y:S01]  /*0e50*/  IMAD.MOV R8, RZ, RZ, -R4 ;  /* 0x000000ffff087224 */ /* 0x000fe200078e0a04 */
[----:B------:R-:W-:Y:S02]  /*0e60*/  SEL R6, R6, R31, !P1 ;  /* 0x0000001f06067207 */ /* 0x000fe40004800000 */
[----:B------:R-:W-:Y:S01]  /*0e70*/  LOP3.LUT R5, R14, R5, RZ, 0xc0, !PT ;  /* 0x000000050e057212 */ /* 0x000fe200078ec0ff */
[----:B------:R-:W-:Y:S02]  /*0e80*/  IMAD R9, R3, R4, R12 ;  /* 0x0000000403097224 */ /* 0x000fe400078e020c */
[----:B--2---:R-:W-:-:S02]  /*0e90*/  IMAD R3, R8, R21, R20 ;  /* 0x0000001508037224 */ /* 0x004fc400078e0214 */
[----:B---3--:R-:W-:Y:S02]  /*0ea0*/  IMAD R6, R9, R25, R6 ;  /* 0x0000001909067224 */ /* 0x008fe400078e0206 */
[----:B------:R-:W-:Y:S02]  /*0eb0*/  IMAD R109, R3, R26, R5 ;  /* 0x0000001a036d7224 */ /* 0x000fe400078e0205 */
[----:B------:R-:W-:-:S03]  /*0ec0*/  IMAD.MOV.U32 R4, RZ, RZ, 0x1 ;  /* 0x00000001ff047424 */ /* 0x000fc600078e00ff */
[----:B------:R-:W-:Y:S02]  /*0ed0*/  SEL R102, R109, R6, !P1 ;  /* 0x000000066d667207 */ /* 0x000fe40004800000 */
[----:B------:R-:W-:Y:S02]  /*0ee0*/  PRMT R3, R4, 0x7610, R3 ;  /* 0x0000761004037816 */ /* 0x000fe40000000003 */
[----:B------:R-:W-:-:S07]  /*0ef0*/  SEL R109, R6, R109, !P1 ;  /* 0x0000006d066d7207 */ /* 0x000fce0004800000 */
.L_x_8:
[----:B------:R-:W-:-:S08]  /*0f00*/  NOP ;  /* 0x0000000000007918 */ /* 0x000fd00000000000 */
[----:B------:R-:W0:Y:S02]  /*0f10*/  USETMAXREG.TRY_ALLOC.CTAPOOL UP0, 0xe8 ;  /* 0x000000e8000079c8 */ /* 0x000e240008000600 */
[----:B0-----:R-:W-:-:S13]  /*0f20*/  PLOP3.LUT P0, PT, PT, PT, UP0, 0x80, 0x0 ;  /* 0x000000000000781c */ /* 0x001fda0003f0f008 */
[----:B------:R-:W-:Y:S05]  /*0f30*/  @!P0 BRA `(.L_x_8) ;  /* 0xfffffffc00f08947 */ /* 0x000fea000383ffff */
[----:B------:R-:W-:Y:S01]  /*0f40*/  ULDC.64 UR4, c[0x0][0x598] ;  /* 0x0001660000047ab9 */ /* 0x000fe20000000a00 */
[----:B------:R-:W-:Y:S01]  /*0f50*/  ULDC.64 UR38, c[0x0][0x208] ;  /* 0x0000820000267ab9 */ /* 0x000fe20000000a00 */
[----:B------:R-:W-:-:S04]  /*0f60*/  ISETP.NE.U32.AND P0, PT, RZ, UR4, PT ;  /* 0x00000004ff007c0c */ /* 0x000fc8000bf05070 */
[----:B------:R-:W-:-:S13]  /*0f70*/  ISETP.NE.AND.EX P0, PT, RZ, UR5, PT, P0 ;  /* 0x00000005ff007c0c */ /* 0x000fda000bf05300 */
[----:B------:R-:W-:Y:S05]  /*0f80*/  @!P0 BRA `(.L_x_11) ;  /* 0x00000000001c8947 */ /* 0x000fea0003800000 */
[----:B------:R-:W0:Y:S02]  /*0f90*/  LDC.64 R4, c[0x0][0x598] ;  /* 0x00016600ff047b82 */ /* 0x000e240000000a00 */
[----:B0-----:R-:W2:Y:S02]  /*0fa0*/  LDG.E.64 R4, desc[UR38][R4.64] ;  /* 0x0000002604047981 */ /* 0x001ea4000c1e1b00 */
[----:B--2---:R-:W-:-:S04]  /*0fb0*/  ISETP.NE.U32.AND P0, PT, R4, RZ, PT ;  /* 0x000000ff0400720c */ /* 0x004fc80003f05070 */
[----:B------:R-:W-:-:S13]  /*0fc0*/  ISETP.NE.AND.EX P0, PT, R5, RZ, PT, P0 ;  /* 0x000000ff0500720c */ /* 0x000fda0003f05300 */
[----:B------:R-:W-:Y:S05]  /*0fd0*/  @!P0 BRA `(.L_x_11) ;  /* 0x0000000000088947 */ /* 0x000fea0003800000 */
[----:B------:R0:W5:Y:S01]  /*0fe0*/  LD.E R90, desc[UR38][R4.64] ;  /* 0x00000026045a7980 */ /* 0x000162000c101900 */
[----:B------:R-:W-:Y:S05]  /*0ff0*/  BRA `(.L_x_12) ;  /* 0x0000000000247947 */ /* 0x000fea0003800000 */
.L_x_11:
[----:B------:R-:W-:Y:S02]  /*1000*/  ULDC.64 UR4, c[0x0][0x588] ;  /* 0x0001620000047ab9 */ /* 0x000fe40000000a00 */
[----:B------:R-:W-:-:S04]  /*1010*/  ISETP.NE.U32.AND P0, PT, RZ, UR4, PT ;  /* 0x00000004ff007c0c */ /* 0x000fc8000bf05070 */
[----:B------:R-:W-:-:S13]  /*1020*/  ISETP.NE.AND.EX P0, PT, RZ, UR5, PT, P0 ;  /* 0x00000005ff007c0c */ /* 0x000fda000bf05300 */
[----:B------:R-:W-:Y:S05]  /*1030*/  @!P0 BRA `(.L_x_13) ;  /* 0x00000000000c8947 */ /* 0x000fea0003800000 */
[----:B------:R-:W0:Y:S02]  /*1040*/  LDC.64 R90, c[0x0][0x588] ;  /* 0x00016200ff5a7b82 */ /* 0x000e240000000a00 */
[----:B0-----:R1:W5:Y:S01]  /*1050*/  LDG.E R90, desc[UR38][R90.64] ;  /* 0x000000265a5a7981 */ /* 0x001362000c1e1900 */
[----:B------:R-:W-:Y:S05]  /*1060*/  BRA `(.L_x_12) ;  /* 0x0000000000087947 */ /* 0x000fea0003800000 */
.L_x_13:
[----:B------:R-:W-:Y:S02]  /*1070*/  ULDC UR4, c[0x0][0x580] ;  /* 0x0001600000047ab9 */ /* 0x000fe40000000800 */
[----:B------:R-:W-:-:S07]  /*1080*/  IMAD.U32 R90, RZ, RZ, UR4 ;  /* 0x00000004ff5a7e24 */ /* 0x000fce000f8e00ff */
.L_x_12:
[----:B------:R-:W-:Y:S02]  /*1090*/  ULDC.64 UR4, c[0x0][0x5a0] ;  /* 0x0001680000047ab9 */ /* 0x000fe40000000a00 */
[----:B------:R-:W-:-:S04]  /*10a0*/  ISETP.NE.U32.AND P0, PT, RZ, UR4, PT ;  /* 0x00000004ff007c0c */ /* 0x000fc8000bf05070 */
[----:B------:R-:W-:-:S13]  /*10b0*/  ISETP.NE.AND.EX P0, PT, RZ, UR5, PT, P0 ;  /* 0x00000005ff007c0c */ /* 0x000fda000bf05300 */
[----:B------:R-:W-:Y:S05]  /*10c0*/  @!P0 BRA `(.L_x_14) ;  /* 0x00000000001c8947 */ /* 0x000fea0003800000 */
[----:B0-----:R-:W0:Y:S02]  /*10d0*/  LDC.64 R4, c[0x0][0x5a0] ;  /* 0x00016800ff047b82 */ /* 0x001e240000000a00 */
[----:B0-----:R-:W2:Y:S02]  /*10e0*/  LDG.E.64 R4, desc[UR38][R4.64] ;  /* 0x0000002604047981 */ /* 0x001ea4000c1e1b00 */
[----:B--2---:R-:W-:-:S04]  /*10f0*/  ISETP.NE.U32.AND P0, PT, R4, RZ, PT ;  /* 0x000000ff0400720c */ /* 0x004fc80003f05070 */
[----:B------:R-:W-:-:S13]  /*1100*/  ISETP.NE.AND.EX P0, PT, R5, RZ, PT, P0 ;  /* 0x000000ff0500720c */ /* 0x000fda0003f05300 */
[----:B------:R-:W-:Y:S05]  /*1110*/  @!P0 BRA `(.L_x_14) ;  /* 0x0000000000088947 */ /* 0x000fea0003800000 */
[----:B-1----:R0:W5:Y:S01]  /*1120*/  LD.E R91, desc[UR38][R4.64] ;  /* 0x00000026045b7980 */ /* 0x002162000c101900 */
[----:B------:R-:W-:Y:S05]  /*1130*/  BRA `(.L_x_15) ;  /* 0x0000000000247947 */ /* 0x000fea0003800000 */
.L_x_14:
[----:B------:R-:W-:Y:S02]  /*1140*/  ULDC.64 UR4, c[0x0][0x590] ;  /* 0x0001640000047ab9 */ /* 0x000fe40000000a00 */
[----:B------:R-:W-:-:S04]  /*1150*/  ISETP.NE.U32.AND P0, PT, RZ, UR4, PT ;  /* 0x00000004ff007c0c */ /* 0x000fc8000bf05070 */
[----:B------:R-:W-:-:S13]  /*1160*/  ISETP.NE.AND.EX P0, PT, RZ, UR5, PT, P0 ;  /* 0x00000005ff007c0c */ /* 0x000fda000bf05300 */
[----:B------:R-:W-:Y:S05]  /*1170*/  @!P0 BRA `(.L_x_16) ;  /* 0x00000000000c8947 */ /* 0x000fea0003800000 */
[----:B0-----:R-:W1:Y:S02]  /*1180*/  LDC.64 R4, c[0x0][0x590] ;  /* 0x00016400ff047b82 */ /* 0x001e640000000a00 */
[----:B-1----:R1:W5:Y:S01]  /*1190*/  LDG.E R91, desc[UR38][R4.64] ;  /* 0x00000026045b7981 */ /* 0x002362000c1e1900 */
[----:B------:R-:W-:Y:S05]  /*11a0*/  BRA `(.L_x_15) ;  /* 0x0000000000087947 */ /* 0x000fea0003800000 */
.L_x_16:
[----:B------:R-:W-:Y:S02]  /*11b0*/  ULDC UR4, c[0x0][0x584] ;  /* 0x0001610000047ab9 */ /* 0x000fe40000000800 */
[----:B-1----:R-:W-:-:S07]  /*11c0*/  IMAD.U32 R91, RZ, RZ, UR4 ;  /* 0x00000004ff5b7e24 */ /* 0x002fce000f8e00ff */
.L_x_15:
[----:B------:R-:W-:-:S13]  /*11d0*/  LOP3.LUT P0, RZ, R3, 0xff, RZ, 0xc0, !PT ;  /* 0x000000ff03ff7812 */ /* 0x000fda000780c0ff */
[----:B------:R-:W-:Y:S05]  /*11e0*/  @!P0 EXIT ;  /* 0x000000000000894d */ /* 0x000fea0003800000 */
[----:B------:R-:W2:Y:S01]  /*11f0*/  LDC R96, c[0x0][0x658] ;  /* 0x00019600ff607b82 */ /* 0x000ea20000000800 */
[----:B------:R-:W-:Y:S01]  /*1200*/  ULDC.64 UR6, c[0x0][0x288] ;  /* 0x0000a20000067ab9 */ /* 0x000fe20000000a00 */
[----:B------:R-:W-:Y:S01]  /*1210*/  LOP3.LUT R7, R7, 0x1, RZ, 0xc0, !PT ;  /* 0x0000000107077812 */ /* 0x000fe200078ec0ff */
[----:B------:R-:W-:Y:S01]  /*1220*/  UIADD3 UR4, UR7, 0x1f, URZ ;  /* 0x0000001f07047890 */ /* 0x000fe2000fffe03f */
[----:B------:R-:W-:Y:S01]  /*1230*/  SHF.R.U32.HI R3, RZ, 0x2, R98 ;  /* 0x00000002ff037819 */ /* 0x000fe20000011662 */
[----:B01----:R-:W-:Y:S01]  /*1240*/  IMAD.U32 R4, RZ, RZ, UR6 ;  /* 0x00000006ff047e24 */ /* 0x003fe2000f8e00ff */
[----:B------:R-:W-:Y:S01]  /*1250*/  SHF.R.U32.HI R0, RZ, 0x1, R0 ;  /* 0x00000001ff007819 */ /* 0x000fe20000011600 */
[----:B------:R-:W-:Y:S01]  /*1260*/  USHF.R.S32.HI UR5, URZ, 0x1f, UR4 ;  /* 0x0000001f3f057899 */ /* 0x000fe20008011404 */
[----:B------:R-:W0:Y:S01]  /*1270*/  LDC.64 R92, c[0x0][0x5c8] ;  /* 0x00017200ff5c7b82 */ /* 0x000e220000000a00 */
[----:B------:R-:W-:Y:S01]  /*1280*/  LOP3.LUT R97, R98, 0x3, RZ, 0xc0, !PT ;  /* 0x0000000362617812 */ /* 0x000fe200078ec0ff */
[----:B------:R-:W-:Y:S01]  /*1290*/  IMAD.SHL.U32 R88, R7, 0x40, RZ ;  /* 0x0000004007587824 */ /* 0x000fe200078e00ff */
[----:B------:R-:W-:Y:S01]  /*12a0*/  LOP3.LUT R3, R3, 0x7, RZ, 0xc0, !PT ;  /* 0x0000000703037812 */ /* 0x000fe200078ec0ff */
[----:B------:R-:W-:Y:S01]  /*12b0*/  ULEA.HI UR5, UR5, UR4, URZ, 0x5 ;  /* 0x0000000405057291 */ /* 0x000fe2000f8f283f */
[----:B------:R-:W-:Y:S01]  /*12c0*/  LOP3.LUT R0, R0, 0x30, RZ, 0xc0, !PT ;  /* 0x0000003000007812 */ /* 0x000fe200078ec0ff */
[----:B------:R-:W-:Y:S01]  /*12d0*/  IMAD R97, R97, -0x2, R4 ;  /* 0xfffffffe61617824 */ /* 0x000fe200078e0204 */
[--C-:B------:R-:W-:Y:S01]  /*12e0*/  LOP3.LUT R88, R88, 0x40, R3.reuse, 0xe2, !PT ;  /* 0x0000004058587812 */ /* 0x100fe200078ee203 */
[----:B------:R-:W-:Y:S01]  /*12f0*/  USHF.R.S32.HI UR43, URZ, 0x5, UR5 ;  /* 0x000000053f2b7899 */ /* 0x000fe20008011405 */
[----:B------:R-:W-:Y:S01]  /*1300*/  IADD3 R4, RZ, -R0, -R3 ;  /* 0x80000000ff047210 */ /* 0x000fe20007ffe803 */
[----:B------:R-:W-:Y:S01]  /*1310*/  IMAD.MOV.U32 R3, RZ, RZ, -0x1 ;  /* 0xffffffffff037424 */ /* 0x000fe200078e00ff */
[----:B------:R-:W-:Y:S01]  /*1320*/  LOP3.LUT R99, R98, 0x80, RZ, 0xc0, !PT ;  /* 0x0000008062637812 */ /* 0x000fe200078ec0ff */
[----:B------:R-:W-:Y:S01]  /*1330*/  IMAD.MOV.U32 R5, RZ, RZ, 0x1 ;  /* 0x00000001ff057424 */ /* 0x000fe200078e00ff */
[----:B------:R-:W-:Y:S01]  /*1340*/  UISETP.LT.AND UP0, UPT, UR43, 0x1, UPT ;  /* 0x000000012b00788c */ /* 0x000fe2000bf01270 */
[----:B------:R-:W-:Y:S01]  /*1350*/  IMAD R4, R7, -0x40, R4 ;  /* 0xffffffc007047824 */ /* 0x000fe200078e0204 */
[----:B------:R-:W-:Y:S01]  /*1360*/  ULDC UR4, c[0x0][0x284] ;  /* 0x0000a10000047ab9 */ /* 0x000fe20000000800 */
[----:B--2---:R-:W-:Y:S01]  /*1370*/  SHF.L.U32 R3, R3, R96, RZ ;  /* 0x0000006003037219 */ /* 0x004fe200000006ff */
[----:B------:R-:W-:Y:S01]  /*1380*/  USEL UR44, UR43, 0x1, UP0 ;  /* 0x000000012b2c7887 */ /* 0x000fe20008000000 */
[----:B------:R-:W-:Y:S01]  /*1390*/  LOP3.LUT R88, R88, R0, RZ, 0xfc, !PT ;  /* 0x0000000058587212 */ /* 0x000fe200078efcff */
[----:B------:R-:W-:Y:S01]  /*13a0*/  IMAD.SHL.U32 R98, R98, 0x2, RZ ;  /* 0x0000000262627824 */ /* 0x000fe200078e00ff */
[----:B------:R-:W-:Y:S01]  /*13b0*/  SHF.L.U32 R96, R5, R96, RZ ;  /* 0x0000006005607219 */ /* 0x000fe200000006ff */
[----:B------:R-:W-:Y:S01]  /*13c0*/  VIADD R101, R4, UR4 ;  /* 0x0000000404657c36 */ /* 0x000fe20008000000 */
[----:B------:R-:W-:Y:S01]  /*13d0*/  LOP3.LUT R114, R18, 0x1, RZ, 0xfc, !PT ;  /* 0x0000000112727812 */ /* 0x000fe200078efcff */
[----:B------:R-:W-:Y:S01]  /*13e0*/  IMAD.MOV.U32 R89, RZ, RZ, RZ ;  /* 0x000000ffff597224 */ /* 0x000fe200078e00ff */
[C-C-:B0-----:R-:W-:Y:S01]  /*13f0*/  SHF.L.U64.HI R94, R92.reuse, 0x7, R93.reuse ;  /* 0x000000075c5e7819 */ /* 0x141fe2000001025d */
[----:B------:R-:W-:Y:S01]  /*1400*/  UIADD3 UR44, UR43, -UR44, URZ ;  /* 0x8000002c2b2c7290 */ /* 0x000fe2000fffe03f */
[C---:B------:R-:W-:Y:S01]  /*1410*/  SHF.L.U64.HI R95, R92.reuse, 0x3, R93 ;  /* 0x000000035c5f7819 */ /* 0x040fe2000001025d */
[C---:B------:R-:W-:Y:S01]  /*1420*/  IMAD.SHL.U32 R93, R92.reuse, 0x80, RZ ;  /* 0x000000805c5d7824 */ /* 0x040fe200078e00ff */
[----:B------:R-:W-:Y:S01]  /*1430*/  SHF.R.U32.HI R99, RZ, 0x7, R99 ;  /* 0x00000007ff637819 */ /* 0x000fe20000011663 */
[----:B------:R-:W-:Y:S01]  /*1440*/  IMAD.SHL.U32 R92, R92, 0x8, RZ ;  /* 0x000000085c5c7824 */ /* 0x000fe200078e00ff */
[----:B------:R-:W-:Y:S01]  /*1450*/  LOP3.LUT R100, RZ, R3, RZ, 0x33, !PT ;  /* 0x00000003ff647212 */ /* 0x000fe200078e33ff */
[----:B------:R-:W-:Y:S01]  /*1460*/  UMOV UR40, URZ ;  /* 0x0000003f00287c82 */ /* 0x000fe20008000000 */
[----:B------:R-:W-:-:S05]  /*1470*/  UMOV UR41, URZ ;  /* 0x0000003f00297c82 */ /* 0x000fca0008000000 */
.L_x_160:
[----:B0-----:R-:W0:Y:S01]  /*1480*/  SHFL.IDX PT, R0, R99, RZ, 0x1f ;  /* 0x00001fff63007589 */ /* 0x001e2200000e0000 */
[----:B-1----:R-:W1:Y:S01]  /*1490*/  S2UR UR7, SR_CgaCtaId ;  /* 0x00000000000779c3 */ /* 0x002e620000008800 */
[----:B------:R-:W-:Y:S01]  /*14a0*/  UMOV UR6, 0x400 ;  /* 0x0000040000067882 */ /* 0x000fe20000000000 */
[----:B0-----:R-:W-:Y:S01]  /*14b0*/  R2UR UR4, R0 ;  /* 0x00000000000472ca */ /* 0x001fe200000e0000 */
[----:B-1----:R-:W-:-:S12]  /*14c0*/  ULEA UR6, UR7, UR6, 0x18 ;  /* 0x0000000607067291 */ /* 0x002fd8000f8ec03f */
[----:B------:R-:W-:-:S04]  /*14d0*/  ULEA.HI UR5, UR4, UR4, URZ, 0x1 ;  /* 0x0000000404057291 */ /* 0x000fc8000f8f083f */
[----:B------:R-:W-:-:S04]  /*14e0*/  ULOP3.LUT UR5, UR5, 0xffffe, URZ, 0xc0, !UPT ;  /* 0x000ffffe05057892 */ /* 0x000fc8000f8ec03f */
[----:B------:R-:W-:-:S03]  /*14f0*/  UIADD3 UR5, UR4, -UR5, URZ ;  /* 0x8000000504057290 */ /* 0x000fc6000fffe03f */
[----:B------:R-:W-:Y:S01]  /*1500*/  ULDC UR4, c[0x0][0x28c] ;  /* 0x0000a30000047ab9 */ /* 0x000fe20000000800 */
[----:B------:R-:W-:Y:S01]  /*1510*/  ULEA UR5, UR5, UR6, 0xc ;  /* 0x0000000605057291 */ /* 0x000fe2000f8e603f */
[----:B------:R-:W-:-:S03]  /*1520*/  ISETP.LT.AND P0, PT, RZ, UR4, PT ;  /* 0x00000004ff007c0c */ /* 0x000fc6000bf01270 */
[----:B------:R-:W-:-:S04]  /*1530*/  UIADD3 UR5, UR5, 0x100, URZ ;  /* 0x0000010005057890 */ /* 0x000fc8000fffe03f */
[----:B------:R-:W-:-:S04]  /*1540*/  USHF.R.U32.HI UR5, URZ, 0x4, UR5 ;  /* 0x000000043f057899 */ /* 0x000fc80008011605 */
[----:B------:R-:W-:-:S04]  /*1550*/  ULOP3.LUT UR5, UR5, 0x3fff, URZ, 0xc0, !UPT ;  /* 0x00003fff05057892 */ /* 0x000fc8000f8ec03f */
[----:B------:R-:W-:Y:S01]  /*1560*/  ULOP3.LUT UR45, UR5, 0x10000, URZ, 0xfc, !UPT ;  /* 0x00010000052d7892 */ /* 0x000fe2000f8efc3f */
[----:B--2345:R-:W-:Y:S11]  /*1570*/  @P0 BRA `(.L_x_17) ;  /* 0x0000000000400947 */ /* 0x03cff60003800000 */
[----:B------:R-:W-:Y:S01]  /*1580*/  MOV R0, 0x0 ;  /* 0x0000000000007802 */ /* 0x000fe20000000f00 */
[----:B------:R-:W-:Y:S01]  /*1590*/  ULDC.64 UR4, c[0x4][0x68] ;  /* 0x01001a0000047ab9 */ /* 0x000fe20000000a00 */
[----:B------:R-:W-:Y:S01]  /*15a0*/  ULDC.64 UR6, c[0x4][0x8] ;  /* 0x0100020000067ab9 */ /* 0x000fe20000000a00 */
[----:B------:R-:W-:Y:S01]  /*15b0*/  IMAD.U32 R4, RZ, RZ, UR4 ;  /* 0x00000004ff047e24 */ /* 0x000fe2000f8e00ff */
[----:B------:R0:W1:Y:S01]  /*15c0*/  LDC.64 R14, c[0x4][R0] ;  /* 0x01000000000e7b82 */ /* 0x0000620000000a00 */
[----:B------:R-:W-:Y:S01]  /*15d0*/  IMAD.U32 R5, RZ, RZ, UR5 ;  /* 0x00000005ff057e24 */ /* 0x000fe2000f8e00ff */
[----:B------:R-:W-:Y:S01]  /*15e0*/  ULDC.64 UR4, c[0x4][0x70] ;  /* 0x01001c0000047ab9 */ /* 0x000fe20000000a00 */
[----:B------:R-:W-:Y:S02]  /*15f0*/  IMAD.U32 R10, RZ, RZ, UR6 ;  /* 0x00000006ff0a7e24 */ /* 0x000fe4000f8e00ff */
[----:B------:R-:W-:Y:S02]  /*1600*/  IMAD.U32 R6, RZ, RZ, UR4 ;  /* 0x00000004ff067e24 */ /* 0x000fe4000f8e00ff */
[----:B------:R-:W-:-:S02]  /*1610*/  IMAD.U32 R7, RZ, RZ, UR5 ;  /* 0x00000005ff077e24 */ /* 0x000fc4000f8e00ff */
[----:B------:R-:W-:Y:S02]  /*1620*/  IMAD.U32 R11, RZ, RZ, UR7 ;  /* 0x00000007ff0b7e24 */ /* 0x000fe4000f8e00ff */
[----:B------:R-:W-:Y:S02]  /*1630*/  IMAD.MOV.U32 R8, RZ, RZ, 0x1e1 ;  /* 0x000001e1ff087424 */ /* 0x000fe400078e00ff */
[----:B------:R-:W-:Y:S02]  /*1640*/  IMAD.MOV.U32 R12, RZ, RZ, 0x1 ;  /* 0x00000001ff0c7424 */ /* 0x000fe400078e00ff */
[----:B0-----:R-:W-:-:S07]  /*1650*/  IMAD.MOV.U32 R13, RZ, RZ, RZ ;  /* 0x000000ffff0d7224 */ /* 0x001fce00078e00ff */
[----:B------:R-:W-:-:S07]  /*1660*/  LEPC R20, `(.L_x_17) ;  /* 0x000000001014794e */ /* 0x000fce0000000000 */
[----:B-1---5:R-:W-:Y:S05]  /*1670*/  CALL.ABS.NOINC R14 ;  /* 0x000000000e007343 */ /* 0x022fea0003c00000 */
.L_x_17:
[----:B------:R-:W-:-:S13]  /*1680*/  ISETP.NE.AND P0, PT, R114, 0x3, PT ;  /* 0x000000037200780c */ /* 0x000fda0003f05270 */
[----:B------:R-:W-:Y:S05]  /*1690*/  @!P0 BRA `(.L_x_18) ;  /* 0x0000000000048947 */ /* 0x000fea0003800000 */
[----:B------:R-:W-:Y:S01]  /*16a0*/  BPT.TRAP 0x1 ;  /* 0x000000040000795c */ /* 0x000fe20000300000 */
.L_x_18:
[----:B------:R-:W0:Y:S01]  /*16b0*/  S2UR UR5, SR_CgaCtaId ;  /* 0x00000000000579c3 */ /* 0x000e220000008800 */
[----:B------:R-:W-:Y:S01]  /*16c0*/  UMOV UR4, 0x400 ;  /* 0x0000040000047882 */ /* 0x000fe20000000000 */
[----:B------:R-:W-:Y:S02]  /*16d0*/  IMAD.U32 R0, RZ, RZ, UR40 ;  /* 0x00000028ff007e24 */ /* 0x000fe4000f8e00ff */
[----:B------:R-:W-:-:S03]  /*16e0*/  IMAD.U32 R3, RZ, RZ, UR41 ;  /* 0x00000029ff037e24 */ /* 0x000fc6000f8e00ff */
[----:B------:R-:W-:Y:S01]  /*16f0*/  SHF.L.U32 R0, R0, 0x1f, RZ ;  /* 0x0000001f00007819 */ /* 0x000fe200000006ff */
[----:B0-----:R-:W-:-:S06]  /*1700*/  ULEA UR4, UR5, UR4, 0x18 ;  /* 0x0000000405047291 */ /* 0x001fcc000f8ec03f */
[----:B------:R-:W-:-:S04]  /*1710*/  IMAD.U32 R6, RZ, RZ, UR4 ;  /* 0x00000004ff067e24 */ /* 0x000fc8000f8e00ff */
[----:B------:R-:W-:-:S04]  /*1720*/  IMAD R3, R3, 0x8, R6 ;  /* 0x0000000803037824 */ /* 0x000fc800078e0206 */
[----:B------:R0:W1:Y:S01]  /*1730*/  SYNCS.PHASECHK.TRANS64.TRYWAIT P1, [R3+URZ], R0 ;  /* 0x00000000030075a7 */ /* 0x000062000802017f */
[----:B------:R-:W-:Y:S05]  /*1740*/  @!P0 BRA `(.L_x_19) ;  /* 0x0000000000048947 */ /* 0x000fea0003800000 */
[----:B------:R-:W-:Y:S01]  /*1750*/  BPT.TRAP 0x1 ;  /* 0x000000040000795c */ /* 0x000fe20000300000 */
.L_x_19:
[----:B------:R-:W-:-:S05]  /*1760*/  IMAD.U32 R4, RZ, RZ, UR44 ;  /* 0x0000002cff047e24 */ /* 0x000fca000f8e00ff */
[----:B------:R-:W-:Y:S01]  /*1770*/  ISETP.GE.AND P2, PT, R4, 0x1, PT ;  /* 0x000000010400780c */ /* 0x000fe20003f46270 */
[----:B-1----:R-:W-:-:S12]  /*1780*/  @P1 BRA `(.L_x_20) ;  /* 0x0000000000081947 */ /* 0x002fd80003800000 */
[----:B------:R-:W1:Y:S02]  /*1790*/  SYNCS.PHASECHK.TRANS64.TRYWAIT P1, [R3+URZ], R0 ;  /* 0x00000000030075a7 */ /* 0x000e64000802017f */
[----:B-1----:R-:W-:Y:S05]  /*17a0*/  @!P1 BRA `(.L_x_21) ;  /* 0x0000007000389947 */ /* 0x002fea0003800000 */
.L_x_20:
[----:B------:R-:W-:Y:S05]  /*17b0*/  WARPSYNC.ALL ;  /* 0x0000000000007948 */ /* 0x000fea0003800000 */
[----:B------:R-:W-:Y:S01]  /*17c0*/  R2UR UR4, R6 ;  /* 0x00000000060472ca */ /* 0x000fe200000e0000 */
[----:B------:R-:W-:Y:S01]  /*17d0*/  ULEA UR6, UR41, UR45, 0xa ;  /* 0x0000002d29067291 */ /* 0x000fe2000f8e503f */
[----:B------:R-:W-:Y:S01]  /*17e0*/  WARPGROUP.ARRIVE ;  /* 0x00000000000079c5 */ /* 0x000fe20000000000 */
[----:B------:R-:W-:Y:S01]  /*17f0*/  UMOV UR9, 0x80000020 ;  /* 0x8000002000097882 */ /* 0x000fe20000000000 */
[----:B------:R-:W-:Y:S01]  /*1800*/  UMOV UR11, 0x80000020 ;  /* 0x80000020000b7882 */ /* 0x000fe20000000000 */
[----:B------:R-:W-:-:S03]  /*1810*/  UIADD3 UR7, UR6, 0x200, URZ ;  /* 0x0000020006077890 */ /* 0x000fc6000fffe03f */
[----:B------:R-:W-:-:S05]  /*1820*/  UMOV UR8, UR6 ;  /* 0x0000000600087c82 */ /* 0x000fca0008000000 */
[----:B------:R-:W-:-:S04]  /*1830*/  UIADD3 UR4, UR4, 0xc100, URZ ;  /* 0x0000c10004047890 */ /* 0x000fc8000fffe03f */
[----:B------:R-:W-:-:S04]  /*1840*/  USHF.R.U32.HI UR4, URZ, 0x4, UR4 ;  /* 0x000000043f047899 */ /* 0x000fc80008011604 */
[----:B------:R-:W-:-:S04]  /*1850*/  ULOP3.LUT UR4, UR4, 0x3fff, URZ, 0xc0, !UPT ;  /* 0x00003fff04047892 */ /* 0x000fc8000f8ec03f */
[----:B------:R-:W-:-:S04]  /*1860*/  ULOP3.LUT UR4, UR4, 0x10000, URZ, 0xfc, !UPT ;  /* 0x0001000004047892 */ /* 0x000fc8000f8efc3f */
[----:B------:R-:W-:-:S07]  /*1870*/  ULEA UR5, UR41, UR4, 0x8 ;  /* 0x0000000429057291 */ /* 0x000fce000f8e403f */
[----:B------:R-:W-:Y:S02]  /*1880*/  UMOV UR10, UR5 ;  /* 0x00000005000a7c82 */ /* 0x000fe40008000000 */
[----:B------:R-:W-:Y:S01]  /*1890*/  HGMMA.64x64x16.F32 R56, gdesc[UR8], RZ, !UPT, gsb0 ;  /* 0x00e00000083879f0 */ /* 0x000fe2000c0008ff */
[----:B------:R-:W-:Y:S01]  /*18a0*/  UMOV UR8, UR7 ;  /* 0x0000000700087c82 */ /* 0x000fe20008000000 */
[----:B------:R-:W-:Y:S01]  /*18b0*/  UMOV UR9, 0x80000020 ;  /* 0x8000002000097882 */ /* 0x000fe20000000000 */
[----:B------:R-:W-:Y:S02]  /*18c0*/  WARPGROUP.DEPBAR.LE gsb0, 0x0 ;  /* 0x00008000000079c5 */ /* 0x000fe40000010000 */
[----:B------:R-:W-:-:S06]  /*18d0*/  WARPGROUP.ARRIVE ;  /* 0x00000000000079c5 */ /* 0x000fcc0000000000 */
[----:B------:R-:W-:Y:S01]  /*18e0*/  HGMMA.64x64x16.F32 R24, gdesc[UR8], RZ, !UPT, gsb0 ;  /* 0x00e00000081879f0 */ /* 0x000fe2000c0008ff */
[----:B------:R-:W-:Y:S02]  /*18f0*/  UIADD3 UR8, UR6, 0x2, URZ ;  /* 0x0000000206087890 */ /* 0x000fe4000fffe03f */
[----:B------:R-:W-:Y:S01]  /*1900*/  UIADD3 UR10, UR5, 0x2, URZ ;  /* 0x00000002050a7890 */ /* 0x000fe2000fffe03f */
[----:B------:R-:W-:Y:S01]  /*1910*/  UMOV UR9, 0x80000020 ;  /* 0x8000002000097882 */ /* 0x000fe20000000000 */
[----:B------:R-:W-:Y:S01]  /*1920*/  UMOV UR11, 0x80000020 ;  /* 0x80000020000b7882 */ /* 0x000fe20000000000 */
[----:B------:R-:W-:Y:S01]  /*1930*/  UIADD3 UR6, UR6, 0x202, URZ ;  /* 0x0000020206067890 */ /* 0x000fe2000fffe03f */
[----:B------:R-:W-:Y:S02]  /*1940*/  WARPGROUP.DEPBAR.LE gsb0, 0x0 ;  /* 0x00008000000079c5 */ /* 0x000fe40000010000 */
[----:B------:R-:W-:-:S06]  /*1950*/  WARPGROUP.ARRIVE ;  /* 0x00000000000079c5 */ /* 0x000fcc0000000000 */
[----:B------:R-:W-:Y:S01]  /*1960*/  HGMMA.64x64x16.F32 R56, gdesc[UR8], R56, gsb0 ;  /* 0x00e00000083879f0 */ /* 0x000fe20008000838 */
[----:B------:R-:W-:Y:S01]  /*1970*/  UMOV UR8, UR6 ;  /* 0x0000000600087c82 */ /* 0x000fe20008000000 */
[----:B------:R-:W-:Y:S01]  /*1980*/  UMOV UR9, 0x80000020 ;  /* 0x8000002000097882 */ /* 0x000fe20000000000 */
[----:B------:R-:W-:Y:S02]  /*1990*/  WARPGROUP.DEPBAR.LE gsb0, 0x0 ;  /* 0x00008000000079c5 */ /* 0x000fe40000010000 */
[----:B------:R-:W-:-:S06]  /*19a0*/  WARPGROUP.ARRIVE ;  /* 0x00000000000079c5 */ /* 0x000fcc0000000000 */
[----:B------:R-:W-:Y:S03]  /*19b0*/  HGMMA.64x64x16.F32 R24, gdesc[UR8], R24, gsb0 ;  /* 0x00e00000081879f0 */ /* 0x000fe60008000818 */
[----:B------:R-:W-:Y:S02]  /*19c0*/  WARPGROUP.DEPBAR.LE gsb0, 0x0 ;  /* 0x00008000000079c5 */ /* 0x000fe40000010000 */
[----:B------:R-:W-:Y:S05]  /*19d0*/  @!P2 BRA `(.L_x_22) ;  /* 0x000000040020a947 */ /* 0x000fea0003800000 */
[----:B------:R-:W-:Y:S01]  /*19e0*/  UIADD3 UR5, UR41, 0x1, URZ ;  /* 0x0000000129057890 */ /* 0x000fe2000fffe03f */
[----:B01----:R-:W-:Y:S02]  /*19f0*/  IMAD.U32 R0, RZ, RZ, UR44 ;  /* 0x0000002cff007e24 */ /* 0x003fe4000f8e00ff */
[----:B------:R-:W-:Y:S01]  /*1a00*/  IMAD.U32 R3, RZ, RZ, UR41 ;  /* 0x00000029ff037e24 */ /* 0x000fe2000f8e00ff */
[----:B------:R-:W-:-:S04]  /*1a10*/  UISETP.NE.AND UP0, UPT, UR5, 0x3, UPT ;  /* 0x000000030500788c */ /* 0x000fc8000bf05270 */
[----:B------:R-:W-:Y:S02]  /*1a20*/  USEL UR6, URZ, 0x1, UP0 ;  /* 0x000000013f067887 */ /* 0x000fe40008000000 */
[----:B------:R-:W-:Y:S02]  /*1a30*/  USEL UR5, UR5, URZ, UP0 ;  /* 0x0000003f05057287 */ /* 0x000fe40008000000 */
[----:B------:R-:W-:-:S06]  /*1a40*/  ULOP3.LUT UR6, UR40, UR6, URZ, 0x3c, !UPT ;  /* 0x0000000628067292 */ /* 0x000fcc000f8e3c3f */
[----:B------:R-:W-:-:S07]  /*1a50*/  IMAD.U32 R7, RZ, RZ, UR6 ;  /* 0x00000006ff077e24 */ /* 0x000fce000f8e00ff */
.L_x_29:
[----:B------:R-:W-:Y:S05]  /*1a60*/  @!P0 BRA `(.L_x_23) ;  /* 0x0000000000048947 */ /* 0x000fea0003800000 */
[----:B------:R-:W-:Y:S01]  /*1a70*/  BPT.TRAP 0x1 ;  /* 0x000000040000795c */ /* 0x000fe20000300000 */
.L_x_23:
[----:B------:R-:W0:Y:S01]  /*1a80*/  S2UR UR7, SR_CgaCtaId ;  /* 0x00000000000779c3 */ /* 0x000e220000008800 */
[----:B------:R-:W-:Y:S01]  /*1a90*/  UMOV UR6, 0x400 ;  /* 0x0000040000067882 */ /* 0x000fe20000000000 */
[----:B------:R-:W-:Y:S01]  /*1aa0*/  IMAD.U32 R5, RZ, RZ, UR5 ;  /* 0x00000005ff057e24 */ /* 0x000fe2000f8e00ff */
[----:B------:R-:W-:Y:S01]  /*1ab0*/  SHF.L.U32 R4, R7, 0x1f, RZ ;  /* 0x0000001f07047819 */ /* 0x000fe200000006ff */
[----:B0-----:R-:W-:-:S06]  /*1ac0*/  ULEA UR6, UR7, UR6, 0x18 ;  /* 0x0000000607067291 */ /* 0x001fcc000f8ec03f */
[----:B------:R-:W-:-:S04]  /*1ad0*/  IMAD.U32 R6, RZ, RZ, UR6 ;  /* 0x00000006ff067e24 */ /* 0x000fc8000f8e00ff */
[----:B------:R-:W-:-:S04]  /*1ae0*/  IMAD R5, R5, 0x8, R6 ;  /* 0x0000000805057824 */ /* 0x000fc800078e0206 */
[----:B------:R0:W1:Y:S01]  /*1af0*/  SYNCS.PHASECHK.TRANS64.TRYWAIT P1, [R5+URZ], R4 ;  /* 0x00000004050075a7 */ /* 0x000062000802017f */
[----:B------:R-:W-:Y:S05]  /*1b00*/  @!P0 BRA `(.L_x_24) ;  /* 0x0000000000048947 */ /* 0x000fea0003800000 */
[----:B------:R-:W-:Y:S01]  /*1b10*/  BPT.TRAP 0x1 ;  /* 0x000000040000795c */ /* 0x000fe20000300000 */
.L_x_24:
[----:B-1----:R-:W-:Y:S05]  /*1b20*/  @P1 BRA `(.L_x_25) ;  /* 0x0000000000081947 */ /* 0x002fea0003800000 */
[----:B------:R-:W1:Y:S02]  /*1b30*/  SYNCS.PHASECHK.TRANS64.TRYWAIT P1, [R5+URZ], R4 ;  /* 0x00000004050075a7 */ /* 0x000e64000802017f */
[----:B-1----:R-:W-:Y:S05]  /*1b40*/  @!P1 BRA `(.L_x_26) ;  /* 0x0000006c00649947 */ /* 0x002fea0003800000 */
.L_x_25:
[----:B------:R-:W-:Y:S01]  /*1b50*/  ULEA UR6, UR5, UR4, 0x8 ;  /* 0x0000000405067291 */ /* 0x000fe2000f8e403f */
[----:B------:R-:W-:Y:S01]  /*1b60*/  WARPGROUP.ARRIVE ;  /* 0x00000000000079c5 */ /* 0x000fe20000000000 */
[----:B------:R-:W-:Y:S01]  /*1b70*/  ULEA UR7, UR5, UR45, 0xa ;  /* 0x0000002d05077291 */ /* 0x000fe2000f8e503f */
[----:B------:R-:W-:Y:S01]  /*1b80*/  UMOV UR11, 0x80000020 ;  /* 0x80000020000b7882 */ /* 0x000fe20000000000 */
[----:B------:R-:W-:Y:S02]  /*1b90*/  UMOV UR9, 0x80000020 ;  /* 0x8000002000097882 */ /* 0x000fe40000000000 */
[----:B------:R-:W-:Y:S01]  /*1ba0*/  UIADD3 UR12, UR7, 0x200, URZ ;  /* 0x00000200070c7890 */ /* 0x000fe2000fffe03f */
[----:B------:R-:W-:Y:S02]  /*1bb0*/  UMOV UR10, UR6 ;  /* 0x00000006000a7c82 */ /* 0x000fe40008000000 */
[----:B------:R-:W-:Y:S02]  /*1bc0*/  UMOV UR8, UR7 ;  /* 0x0000000700087c82 */ /* 0x000fe40008000000 */
[----:B------:R-:W-:Y:S01]  /*1bd0*/  HGMMA.64x64x16.F32 R56, gdesc[UR8], R56, gsb0 ;  /* 0x00e00000083879f0 */ /* 0x000fe20008000838 */
[----:B------:R-:W-:Y:S01]  /*1be0*/  UMOV UR9, 0x80000020 ;  /* 0x8000002000097882 */ /* 0x000fe20000000000 */
[----:B------:R-:W-:Y:S01]  /*1bf0*/  UMOV UR8, UR12 ;  /* 0x0000000c00087c82 */ /* 0x000fe20008000000 */
[----:B------:R-:W-:-:S02]  /*1c00*/  WARPGROUP.DEPBAR.LE gsb0, 0x0 ;  /* 0x00008000000079c5 */ /* 0x000fc40000010000 */
[----:B------:R-:W-:-:S06]  /*1c10*/  WARPGROUP.ARRIVE ;  /* 0x00000000000079c5 */ /* 0x000fcc0000000000 */
[----:B------:R-:W-:Y:S01]  /*1c20*/  HGMMA.64x64x16.F32 R24, gdesc[UR8], R24, gsb0 ;  /* 0x00e00000081879f0 */ /* 0x000fe20008000818 */
        /* <DEDUP_REMOVED lines=15> */
[----:B------:R-:W-:Y:S01]  /*1d20*/  BPT.TRAP 0x1 ;  /* 0x000000040000795c */ /* 0x000fe20000300000 */
.L_x_27:
[----:B------:R-:W-:-:S13]  /*1d30*/  ISETP.NE.AND P1, PT, R22, RZ, PT ;  /* 0x000000ff1600720c */ /* 0x000fda0003f25270 */
[----:B01----:R-:W-:-:S04]  /*1d40*/  @P1 IMAD R4, R3, 0x8, R6 ;  /* 0x0000000803041824 */ /* 0x003fc800078e0206 */
[----:B------:R-:W-:-:S05]  /*1d50*/  @P1 VIADD R4, R4, 0x18 ;  /* 0x0000001804041836 */ /* 0x000fca0000000000 */
[----:B------:R-:W-:-:S04]  /*1d60*/  @P1 PRMT R4, R19, 0x654, R4 ;  /* 0x0000065413041816 */ /* 0x000fc80000000004 */
[----:B------:R0:W-:Y:S01]  /*1d70*/  @P1 SYNCS.ARRIVE.TRANS64.RED.A1T0 RZ, [R4+URZ], RZ ;  /* 0x000000ff04ff19a7 */ /* 0x0001e2000810043f */
[----:B------:R-:W-:-:S13]  /*1d80*/  ISETP.GT.U32.AND P1, PT, R18, 0x1, PT ;  /* 0x000000011200780c */ /* 0x000fda0003f24070 */
[----:B0-----:R-:W-:Y:S05]  /*1d90*/  @P1 BRA `(.L_x_28) ;  /* 0x0000000000041947 */ /* 0x001fea0003800000 */
[----:B------:R-:W-:Y:S01]  /*1da0*/  BPT.TRAP 0x1 ;  /* 0x000000040000795c */ /* 0x000fe20000300000 */
.L_x_28:
[----:B------:R-:W-:Y:S01]  /*1db0*/  UIADD3 UR5, UR5, 0x1, URZ ;  /* 0x0000000105057890 */ /* 0x000fe2000fffe03f */
[C---:B------:R-:W-:Y:S01]  /*1dc0*/  ISETP.GT.AND P2, PT, R0.reuse, 0x1, PT ;  /* 0x000000010000780c */ /* 0x040fe20003f44270 */
[----:B------:R-:W-:Y:S02]  /*1dd0*/  VIADD R3, R3, 0x1 ;  /* 0x0000000103037836 */ /* 0x000fe40000000000 */
[----:B------:R-:W-:Y:S01]  /*1de0*/  UISETP.NE.AND UP0, UPT, UR5, 0x3, UPT ;  /* 0x000000030500788c */ /* 0x000fe2000bf05270 */
[----:B------:R-:W-:Y:S02]  /*1df0*/  VIADD R0, R0, 0xffffffff ;  /* 0xffffffff00007836 */ /* 0x000fe40000000000 */
[C---:B------:R-:W-:Y:S01]  /*1e00*/  ISETP.NE.AND P1, PT, R3.reuse, 0x3, PT ;  /* 0x000000030300780c */ /* 0x040fe20003f25270 */
[----:B------:R-:W-:Y:S02]  /*1e10*/  USEL UR6, URZ, 0x1, UP0 ;  /* 0x000000013f067887 */ /* 0x000fe40008000000 */
[----:B------:R-:W-:Y:S01]  /*1e20*/  USEL UR5, UR5, URZ, UP0 ;  /* 0x0000003f05057287 */ /* 0x000fe20008000000 */
[----:B------:R-:W-:-:S03]  /*1e30*/  SEL R3, R3, RZ, P1 ;  /* 0x000000ff03037207 */ /* 0x000fc60000800000 */
[----:B------:R-:W-:Y:S01]  /*1e40*/  LOP3.LUT R7, R7, UR6, RZ, 0x3c, !PT ;  /* 0x0000000607077c12 */ /* 0x000fe2000f8e3cff */
[----:B------:R-:W-:Y:S07]  /*1e50*/  @P2 BRA `(.L_x_29) ;  /* 0xfffffffc00002947 */ /* 0x000fee000383ffff */
.L_x_22:
[----:B01----:R-:W0:Y:S02]  /*1e60*/  LDC R0, c[0x0][0x28c] ;  /* 0x0000a300ff007b82 */ /* 0x003e240000000800 */
[----:B0-----:R-:W-:-:S13]  /*1e70*/  ISETP.GE.AND P1, PT, R0, 0x1, PT ;  /* 0x000000010000780c */ /* 0x001fda0003f26270 */
[----:B------:R-:W-:Y:S05]  /*1e80*/  @!P1 BRA `(.L_x_30) ;  /* 0x0000000000449947 */ /* 0x000fea0003800000 */
[----:B------:R-:W-:Y:S05]  /*1e90*/  @!P0 BRA `(.L_x_31) ;  /* 0x0000000000048947 */ /* 0x000fea0003800000 */
[----:B------:R-:W-:Y:S01]  /*1ea0*/  BPT.TRAP 0x1 ;  /* 0x000000040000795c */ /* 0x000fe20000300000 */
.L_x_31:
[----:B------:R-:W-:-:S13]  /*1eb0*/  ISETP.NE.AND P0, PT, R22, RZ, PT ;  /* 0x000000ff1600720c */ /* 0x000fda0003f05270 */
[----:B------:R-:W-:-:S05]  /*1ec0*/  VOTEU.ANY UP0, P0 ;  /* 0x00000000003f7886 */ /* 0x000fca0000000100 */
[----:B------:R-:W-:-:S06]  /*1ed0*/  @UP0 UIADD3 UR4, UR44, UR41, URZ ;  /* 0x000000292c040290 */ /* 0x000fcc000fffe03f */
[----:B------:R-:W-:Y:S02]  /*1ee0*/  IMAD.U32 R4, RZ, RZ, UR4 ;  /* 0x00000004ff047e24 */ /* 0x000fe4000f8e00ff */
[----:B------:R-:W-:Y:S02]  /*1ef0*/  IMAD.U32 R3, RZ, RZ, UR4 ;  /* 0x00000004ff037e24 */ /* 0x000fe4000f8e00ff */
[----:B------:R-:W-:-:S05]  /*1f00*/  @P0 IMAD.WIDE.U32 R4, R4, -0x55555555, RZ ;  /* 0xaaaaaaab04040825 */ /* 0x000fca00078e00ff */
[----:B------:R-:W-:-:S05]  /*1f10*/  @P0 SHF.R.U32.HI R0, RZ, 0x1, R5 ;  /* 0x00000001ff000819 */ /* 0x000fca0000011605 */
[----:B------:R-:W-:-:S04]  /*1f20*/  @P0 IMAD R0, R0, -0x3, R3 ;  /* 0xfffffffd00000824 */ /* 0x000fc800078e0203 */
[----:B------:R-:W-:-:S04]  /*1f30*/  @P0 IMAD R0, R0, 0x8, R6 ;  /* 0x0000000800000824 */ /* 0x000fc800078e0206 */
[----:B------:R-:W-:-:S05]  /*1f40*/  @P0 VIADD R0, R0, 0x18 ;  /* 0x0000001800000836 */ /* 0x000fca0000000000 */
[----:B------:R-:W-:-:S04]  /*1f50*/  @P0 PRMT R0, R19, 0x654, R0 ;  /* 0x0000065413000816 */ /* 0x000fc80000000000 */
[----:B------:R0:W-:Y:S01]  /*1f60*/  @P0 SYNCS.ARRIVE.TRANS64.RED.A1T0 RZ, [R0+URZ], RZ ;  /* 0x000000ff00ff09a7 */ /* 0x0001e2000810043f */
[----:B------:R-:W-:-:S13]  /*1f70*/  ISETP.GT.U32.AND P0, PT, R18, 0x1, PT ;  /* 0x000000011200780c */ /* 0x000fda0003f04070 */
[----:B0-----:R-:W-:Y:S05]  /*1f80*/  @P0 BRA `(.L_x_30) ;  /* 0x0000000000040947 */ /* 0x001fea0003800000 */
[----:B------:R-:W-:Y:S01]  /*1f90*/  BPT.TRAP 0x1 ;  /* 0x000000040000795c */ /* 0x000fe20000300000 */
.L_x_30:
[----:B------:R-:W-:Y:S01]  /*1fa0*/  IMAD.SHL.U32 R102, R102, 0x40, RZ ;  /* 0x0000004066667824 */ /* 0x000fe200078e00ff */
[----:B------:R-:W-:Y:S01]  /*1fb0*/  UIADD3 UR41, UR43, UR41, URZ ;  /* 0x000000292b297290 */ /* 0x000fe2000fffe03f */
[----:B------:R-:W-:Y:S01]  /*1fc0*/  SHF.R.S32.HI R11, RZ, 0x1f, R23 ;  /* 0x0000001fff0b7819 */ /* 0x000fe20000011417 */
[----:B------:R-:W-:Y:S01]  /*1fd0*/  ULDC UR7, c[0x0][0x288] ;  /* 0x0000a20000077ab9 */ /* 0x000fe20000000800 */
[----:B------:R-:W-:Y:S01]  /*1fe0*/  IMAD.SHL.U32 R6, R109, 0x100, RZ ;  /* 0x000001006d067824 */ /* 0x000fe200078e00ff */
[C---:B------:R-:W-:Y:S01]  /*1ff0*/  LOP3.LUT R8, R102.reuse, 0x6, R98, 0xf8, !PT ;  /* 0x0000000666087812 */ /* 0x040fe200078ef862 */
[----:B------:R-:W-:Y:S01]  /*2000*/  UISETP.GT.U32.AND UP0, UPT, UR41, 0x2, UPT ;  /* 0x000000022900788c */ /* 0x000fe2000bf04070 */
[----:B------:R-:W-:Y:S01]  /*2010*/  ISETP.GE.AND P0, PT, R102, UR7, PT ;  /* 0x0000000766007c0c */ /* 0x000fe2000bf06270 */
[----:B------:R-:W-:Y:S01]  /*2020*/  ULDC.64 UR4, c[0x0][0x5d0] ;  /* 0x0001740000047ab9 */ /* 0x000fe20000000a00 */
[----:B------:R-:W-:Y:S01]  /*2030*/  SHF.R.S32.HI R9, RZ, 0x1f, R8 ;  /* 0x0000001fff097819 */ /* 0x000fe20000011408 */
[----:B------:R-:W-:Y:S01]  /*2040*/  ULDC UR10, c[0x0][0x284] ;  /* 0x0000a100000a7ab9 */ /* 0x000fe20000000800 */
[----:B------:R-:W-:Y:S01]  /*2050*/  IMAD R0, R11, UR4, RZ ;  /* 0x000000040b007c24 */ /* 0x000fe2000f8e02ff */
[----:B------:R-:W-:Y:S01]  /*2060*/  UISETP.LT.U32.AND UP0, UPT, UR43, 0x3, UP0 ;  /* 0x000000032b00788c */ /* 0x000fe20008701070 */
[----:B------:R-:W-:Y:S01]  /*2070*/  ISETP.GE.OR P0, PT, R6, UR10, P0 ;  /* 0x0000000a06007c0c */ /* 0x000fe20008706670 */
[----:B------:R-:W-:Y:S01]  /*2080*/  UISETP.GE.U32.AND UP1, UPT, UR43, 0x3, UPT ;  /* 0x000000032b00788c */ /* 0x000fe2000bf26070 */
[C---:B------:R-:W-:Y:S01]  /*2090*/  IMAD R3, R23.reuse, UR5, R0 ;  /* 0x0000000517037c24 */ /* 0x040fe2000f8e0200 */
[----:B------:R-:W-:Y:S01]  /*20a0*/  USEL UR6, URZ, 0x1, !UP0 ;  /* 0x000000013f067887 */ /* 0x000fe2000c000000 */
[----:B------:R-:W-:Y:S01]  /*20b0*/  IMAD.WIDE.U32 R4, R23, UR4, R8 ;  /* 0x0000000417047c25 */ /* 0x000fe2000f8e0008 */
[----:B------:R-:W-:Y:S01]  /*20c0*/  UIMAD.WIDE.U32 UR4, UR41, -0x55555555, URZ ;  /* 0xaaaaaaab290478a5 */ /* 0x000fe2000f8e003f */
[----:B------:R-:W-:-:S02]  /*20d0*/  ULDC.64 UR8, c[0x0][0x5c8] ;  /* 0x0001720000087ab9 */ /* 0x000fc40000000a00 */
[----:B------:R-:W-:Y:S01]  /*20e0*/  IMAD.WIDE R108, R109, 0x100, R88 ;  /* 0x000001006d6c7825 */ /* 0x000fe200078e0258 */
[----:B------:R-:W-:Y:S02]  /*20f0*/  USHF.R.U32.HI UR4, URZ, 0x1, UR5 ;  /* 0x000000013f047899 */ /* 0x000fe40008011605 */
[----:B------:R-:W-:Y:S01]  /*2100*/  ULOP3.LUT UR40, UR40, UR6, URZ, 0x3c, !UPT ;  /* 0x0000000628287292 */ /* 0x000fe2000f8e3c3f */
[----:B------:R-:W-:Y:S01]  /*2110*/  IMAD R7, R109, UR8, RZ ;  /* 0x000000086d077c24 */ /* 0x000fe2000f8e02ff */
[----:B------:R-:W-:Y:S01]  /*2120*/  UIMAD UR41, UR4, -0x3, UR41 ;  /* 0xfffffffd042978a4 */ /* 0x000fe2000f8e0229 */
[----:B------:R-:W-:Y:S01]  /*2130*/  IMAD.IADD R5, R5, 0x1, R3 ;  /* 0x0000000105057824 */ /* 0x000fe200078e0203 */
[----:B------:R-:W-:Y:S01]  /*2140*/  @UP1 ULOP3.LUT UR40, UR40, 0x1, UR4, 0x78, !UPT ;  /* 0x0000000128281892 */ /* 0x000fe2000f8e7804 */
[C---:B------:R-:W-:Y:S02]  /*2150*/  IMAD R7, R108.reuse, UR9, R7 ;  /* 0x000000096c077c24 */ /* 0x040fe4000f8e0207 */
[----:B------:R-:W-:-:S04]  /*2160*/  IMAD.WIDE.U32 R112, R108, UR8, R4 ;  /* 0x000000086c707c25 */ /* 0x000fc8000f8e0004 */
[----:B------:R-:W-:Y:S01]  /*2170*/  IMAD.MOV.U32 R0, RZ, RZ, -0x1 ;  /* 0xffffffffff007424 */ /* 0x000fe200078e00ff */
[----:B------:R-:W-:Y:S06]  /*2180*/  @P0 BRA `(.L_x_32) ;  /* 0x0000004c00100947 */ /* 0x000fec0003800000 */
[----:B-----5:R-:W-:Y:S01]  /*2190*/  FSETP.NEU.AND P1, PT, R91, RZ, PT ;  /* 0x000000ff5b00720b */ /* 0x020fe20003f2d000 */
[----:B------:R-:W-:Y:S01]  /*21a0*/  IMAD.IADD R4, R97, 0x1, -R102 ;  /* 0x0000000161047824 */ /* 0x000fe200078e0a66 */
[----:B------:R-:W-:Y:S01]  /*21b0*/  BSSY B0, `(.L_x_32) ;  /* 0x00004c1000007945 */ /* 0x000fe20003800000 */
[----:B------:R-:W-:Y:S02]  /*21c0*/  IMAD.IADD R3, R101, 0x1, -R6 ;  /* 0x0000000165037824 */ /* 0x000fe400078e0a06 */
[----:B------:R-:W-:Y:S01]  /*21d0*/  IMAD.IADD R105, R113, 0x1, R7 ;  /* 0x0000000171697824 */ /* 0x000fe200078e0207 */
[----:B------:R-:W-:-:S04]  /*21e0*/  ISETP.GT.AND P6, PT, R4, RZ, PT ;  /* 0x000000ff0400720c */ /* 0x000fc80003fc4270 */
[----:B------:R-:W-:-:S03]  /*21f0*/  ISETP.GT.AND P0, PT, R3, RZ, P6 ;  /* 0x000000ff0300720c */ /* 0x000fc60003704270 */
[----:B------:R-:W-:Y:S10]  /*2200*/  @!P1 BRA `(.L_x_33) ;  /* 0x0000003400809947 */ /* 0x000ff40003800000 */
[----:B------:R-:W0:Y:S01]  /*2210*/  LDC.64 R14, c[0x0][0x5b8] ;  /* 0x00016e00ff0e7b82 */ /* 0x000e220000000a00 */
[----:B------:R-:W-:-:S07]  /*2220*/  ULDC.64 UR4, c[0x0][0x5c0] ;  /* 0x0001700000047ab9 */ /* 0x000fce0000000a00 */
[----:B------:R-:W1:Y:S08]  /*2230*/  LDC.64 R106, c[0x0][0x5b0] ;  /* 0x00016c00ff6a7b82 */ /* 0x000e700000000a00 */
[----:B------:R-:W2:Y:S01]  /*2240*/  LDC.64 R12, c[0x0][0x5a8] ;  /* 0x00016a00ff0c7b82 */ /* 0x000ea20000000a00 */
[-C--:B0-----:R-:W-:Y:S02]  /*2250*/  IMAD R6, R11, R14.reuse, RZ ;  /* 0x0000000e0b067224 */ /* 0x081fe400078e02ff */
[----:B------:R-:W-:-:S04]  /*2260*/  IMAD.WIDE.U32 R20, R23, R14, R8 ;  /* 0x0000000e17147225 */ /* 0x000fc800078e0008 */
[----:B------:R-:W-:Y:S02]  /*2270*/  IMAD R115, R23, R15, R6 ;  /* 0x0000000f17737224 */ /* 0x000fe400078e0206 */
[-C--:B-1----:R-:W-:Y:S02]  /*2280*/  IMAD R5, R109, R106.reuse, RZ ;  /* 0x0000006a6d057224 */ /* 0x082fe400078e02ff */
[----:B------:R-:W-:Y:S02]  /*2290*/  IMAD.IADD R103, R21, 0x1, R115 ;  /* 0x0000000115677824 */ /* 0x000fe400078e0273 */
[----:B------:R-:W-:Y:S02]  /*22a0*/  IMAD.MOV.U32 R102, RZ, RZ, R20 ;  /* 0x000000ffff667224 */ /* 0x000fe400078e0014 */
[C---:B------:R-:W-:Y:S02]  /*22b0*/  IMAD R119, R108.reuse, R107, R5 ;  /* 0x0000006b6c777224 */ /* 0x040fe400078e0205 */
[----:B------:R-:W-:-:S04]  /*22c0*/  IMAD.WIDE.U32 R6, R108, R106, R102 ;  /* 0x0000006a6c067225 */ /* 0x000fc800078e0066 */
[----:B------:R-:W-:Y:S01]  /*22d0*/  IMAD.IADD R5, R7, 0x1, R119 ;  /* 0x0000000107057824 */ /* 0x000fe200078e0277 */
[----:B--2---:R-:W-:-:S04]  /*22e0*/  LEA R10, P1, R6, R12, 0x1 ;  /* 0x0000000c060a7211 */ /* 0x004fc800078208ff */
[----:B------:R-:W-:-:S05]  /*22f0*/  LEA.HI.X R11, R6, R13, R5, 0x1, P1 ;  /* 0x0000000d060b7211 */ /* 0x000fca00008f0c05 */
[----:B------:R-:W2:Y:S01]  /*2300*/  @P0 LDG.E.LTC128B.U16 R5, desc[UR38][R10.64] ;  /* 0x000000260a050981 */ /* 0x000ea2000c1e1520 */
[----:B------:R-:W-:Y:S01]  /*2310*/  ISETP.GT.AND P4, PT, R4, 0x1, PT ;  /* 0x000000010400780c */ /* 0x000fe20003f84270 */
[----:B------:R-:W-:Y:S01]  /*2320*/  IMAD.WIDE.U32 R6, R108, R106, R8 ;  /* 0x0000006a6c067225 */ /* 0x000fe200078e0008 */
[----:B------:R-:W-:Y:S01]  /*2330*/  BSSY B1, `(.L_x_34) ;  /* 0x0000013000017945 */ /* 0x000fe20003800000 */
[----:B------:R-:W-:Y:S02]  /*2340*/  SHF.L.U64.HI R113, R106, 0x3, R107 ;  /* 0x000000036a717819 */ /* 0x000fe4000001026b */
[----:B------:R-:W-:Y:S01]  /*2350*/  IMAD.IADD R7, R119, 0x1, R7 ;  /* 0x0000000177077824 */ /* 0x000fe200078e0207 */
[----:B------:R-:W-:Y:S01]  /*2360*/  P2R R118, PR, RZ, 0x10 ;  /* 0x00000010ff767803 */ /* 0x000fe20000000000 */
[----:B------:R-:W-:-:S04]  /*2370*/  IMAD.WIDE.U32 R110, R23, R14, R6 ;  /* 0x0000000e176e7225 */ /* 0x000fc800078e0006 */
[----:B------:R-:W-:Y:S01]  /*2380*/  IMAD.IADD R7, R115, 0x1, R111 ;  /* 0x0000000173077824 */ /* 0x000fe200078e026f */
[----:B------:R-:W-:-:S04]  /*2390*/  LEA R6, P2, R110, R12, 0x1 ;  /* 0x0000000c6e067211 */ /* 0x000fc800078408ff */
[----:B------:R-:W-:Y:S01]  /*23a0*/  LEA.HI.X R7, R110, R13, R7, 0x1, P2 ;  /* 0x0000000d6e077211 */ /* 0x000fe200010f0c07 */
[----:B--2---:R-:W-:-:S05]  /*23b0*/  HADD2.F32 R104, -RZ, R5.H0_H0 ;  /* 0x20000005ff687230 */ /* 0x004fca0000004100 */
[----:B------:R-:W-:Y:S01]  /*23c0*/  FMUL R15, R104, R91 ;  /* 0x0000005b680f7220 */ /* 0x000fe20000400000 */
[----:B------:R-:W-:-:S03]  /*23d0*/  LEA R104, P1, R112, UR4, 0x1 ;  /* 0x0000000470687c11 */ /* 0x000fc6000f8208ff */
[----:B------:R-:W-:Y:S01]  /*23e0*/  FFMA R15, R56, R90, R15 ;  /* 0x0000005a380f7223 */ /* 0x000fe2000000000f */
[----:B------:R-:W-:Y:S01]  /*23f0*/  LEA.HI.X R105, R112, UR5, R105, 0x1, P1 ;  /* 0x0000000570697c11 */ /* 0x000fe200088f0c69 */
[----:B------:R-:W-:Y:S01]  /*2400*/  IMAD.SHL.U32 R112, R106, 0x8, RZ ;  /* 0x000000086a707824 */ /* 0x000fe200078e00ff */
[----:B------:R-:W-:Y:S02]  /*2410*/  ISETP.GT.AND P1, PT, R3, RZ, P4 ;  /* 0x000000ff0300720c */ /* 0x000fe40002724270 */
[----:B------:R-:W-:-:S05]  /*2420*/  F2FP.F16.F32.PACK_AB R15, RZ, R15 ;  /* 0x0000000fff0f723e */ /* 0x000fca00000000ff */
[----:B------:R0:W-:Y:S06]  /*2430*/  @P0 STG.E.U16 desc[UR38][R104.64], R15 ;  /* 0x0000000f68000986 */ /* 0x0001ec000c101526 */
[----:B------:R-:W-:Y:S05]  /*2440*/  @!P1 BRA `(.L_x_35) ;  /* 0x0000000000049947 */ /* 0x000fea0003800000 */
[----:B------:R1:W5:Y:S02]  /*2450*/  LDG.E.LTC128B.U16 R5, desc[UR38][R6.64+0x2] ;  /* 0x0000022606057981 */ /* 0x000364000c1e1520 */
.L_x_35:
[----:B------:R-:W-:Y:S05]  /*2460*/  BSYNC B1 ;  /* 0x0000000000017941 */ /* 0x000fea0003800000 */
.L_x_34:
[----:B-----5:R-:W-:Y:S01]  /*2470*/  HADD2.F32 R10, -RZ, R5.H0_H0 ;  /* 0x20000005ff0a7230 */ /* 0x020fe20000004100 */
[----:B------:R-:W-:Y:S01]  /*2480*/  ISETP.GT.AND P0, PT, R3, 0x8, P6 ;  /* 0x000000080300780c */ /* 0x000fe20003704270 */
[----:B------:R-:W-:Y:S01]  /*2490*/  IMAD.WIDE.U32 R116, R108, R106, R112 ;  /* 0x0000006a6c747225 */ /* 0x000fe200078e0070 */
[----:B0-----:R-:W-:-:S03]  /*24a0*/  PRMT R15, R5, 0x7610, R15 ;  /* 0x00007610050f7816 */ /* 0x001fc6000000000f */
[----:B------:R-:W-:Y:S01]  /*24b0*/  FMUL R10, R10, R91 ;  /* 0x0000005b0a0a7220 */ /* 0x000fe20000400000 */
[----:B------:R-:W-:Y:S01]  /*24c0*/  IMAD.IADD R119, R119, 0x1, R117 ;  /* 0x0000000177777824 */ /* 0x000fe200078e0275 */
[----:B------:R-:W-:Y:S02]  /*24d0*/  IADD3 R11, P2, R20, R116, RZ ;  /* 0x00000074140b7210 */ /* 0x000fe40007f5e0ff */
[----:B------:R-:W-:-:S03]  /*24e0*/  FFMA R57, R57, R90, R10 ;  /* 0x0000005a39397223 */ /* 0x000fc6000000000a */
[----:B------:R-:W-:Y:S01]  /*24f0*/  IMAD.X R56, R119, 0x1, R103, P2 ;  /* 0x0000000177387824 */ /* 0x000fe200010e0667 */
[C---:B------:R-:W-:Y:S02]  /*2500*/  LEA R10, P2, R11.reuse, R12, 0x1 ;  /* 0x0000000c0b0a7211 */ /* 0x040fe400078408ff */
[----:B------:R-:W-:Y:S02]  /*2510*/  F2FP.F16.F32.PACK_AB R57, RZ, R57 ;  /* 0x00000039ff39723e */ /* 0x000fe400000000ff */
[----:B------:R-:W-:Y:S01]  /*2520*/  LEA.HI.X R11, R11, R13, R56, 0x1, P2 ;  /* 0x0000000d0b0b7211 */ /* 0x000fe200010f0c38 */
[----:B------:R-:W-:Y:S01]  /*2530*/  @P1 IMAD.MOV.U32 R56, RZ, RZ, R104 ;  /* 0x000000ffff381224 */ /* 0x000fe200078e0068 */
[----:B------:R-:W-:Y:S01]  /*2540*/  PRMT R111, R57, 0x7610, R111 ;  /* 0x00007610396f7816 */ /* 0x000fe2000000006f */
[----:B------:R-:W-:-:S05]  /*2550*/  @P1 IMAD.MOV.U32 R57, RZ, RZ, R105 ;  /* 0x000000ffff391224 */ /* 0x000fca00078e0069 */
[----:B------:R0:W-:Y:S04]  /*2560*/  @P1 STG.E.U16 desc[UR38][R56.64+0x2], R111 ;  /* 0x0000026f38001986 */ /* 0x0001e8000c101526 */
[----:B------:R-:W2:Y:S01]  /*2570*/  @P0 LDG.E.LTC128B.U16 R15, desc[UR38][R10.64] ;  /* 0x000000260a0f0981 */ /* 0x000ea2000c1e1520 */
[----:B------:R-:W-:Y:S01]  /*2580*/  IADD3 R116, P1, R8, R116, RZ ;  /* 0x0000007408747210 */ /* 0x000fe20007f3e0ff */
[----:B------:R-:W-:Y:S01]  /*2590*/  BSSY B1, `(.L_x_36) ;  /* 0x0000012000017945 */ /* 0x000fe20003800000 */
[----:B------:R-:W-:-:S03]  /*25a0*/  SHF.L.U64.HI R121, R92, 0x1, R95 ;  /* 0x000000015c797819 */ /* 0x000fc6000001025f */
[----:B------:R-:W-:Y:S01]  /*25b0*/  IMAD.X R117, R9, 0x1, R119, P1 ;  /* 0x0000000109757824 */ /* 0x000fe200008e0677 */
[----:B------:R-:W-:Y:S01]  /*25c0*/  ISETP.GT.AND P1, PT, R3, 0x8, P4 ;  /* 0x000000080300780c */ /* 0x000fe20002724270 */
[----:B------:R-:W-:Y:S02]  /*25d0*/  IMAD.SHL.U32 R119, R92, 0x2, RZ ;  /* 0x000000025c777824 */ /* 0x000fe400078e00ff */
[----:B------:R-:W-:-:S04]  /*25e0*/  IMAD.WIDE.U32 R116, R23, R14, R116 ;  /* 0x0000000e17747225 */ /* 0x000fc800078e0074 */
[----:B0-----:R-:W-:Y:S01]  /*25f0*/  IMAD.IADD R57, R115, 0x1, R117 ;  /* 0x0000000173397824 */ /* 0x001fe200078e0275 */
[----:B------:R-:W-:-:S04]  /*2600*/  LEA R56, P3, R116, R12, 0x1 ;  /* 0x0000000c74387211 */ /* 0x000fc800078608ff */
[----:B------:R-:W-:Y:S01]  /*2610*/  LEA.HI.X R57, R116, R13, R57, 0x1, P3 ;  /* 0x0000000d74397211 */ /* 0x000fe200018f0c39 */
[----:B--2---:R-:W-:-:S05]  /*2620*/  HADD2.F32 R110, -RZ, R15.H0_H0 ;  /* 0x2000000fff6e7230 */ /* 0x004fca0000004100 */
[----:B------:R-:W-:Y:S01]  /*2630*/  FMUL R5, R110, R91 ;  /* 0x0000005b6e057220 */ /* 0x000fe20000400000 */
[----:B------:R-:W-:-:S03]  /*2640*/  IADD3 R110, P2, R119, R104, RZ ;  /* 0x00000068776e7210 */ /* 0x000fc60007f5e0ff */
[----:B------:R-:W-:Y:S02]  /*2650*/  FFMA R5, R58, R90, R5 ;  /* 0x0000005a3a057223 */ /* 0x000fe40000000005 */
[----:B------:R-:W-:-:S03]  /*2660*/  IMAD.X R111, R121, 0x1, R105, P2 ;  /* 0x00000001796f7824 */ /* 0x000fc600010e0669 */
[----:B------:R-:W-:-:S05]  /*2670*/  F2FP.F16.F32.PACK_AB R5, RZ, R5 ;  /* 0x00000005ff05723e */ /* 0x000fca00000000ff */
[----:B------:R0:W-:Y:S01]  /*2680*/  @P0 STG.E.U16 desc[UR38][R110.64], R5 ;  /* 0x000000056e000986 */ /* 0x0001e2000c101526 */
[----:B------:R-:W-:Y:S05]  /*2690*/  @!P1 BRA `(.L_x_37) ;  /* 0x0000000000049947 */ /* 0x000fea0003800000 */
[----:B------:R2:W5:Y:S02]  /*26a0*/  LDG.E.LTC128B.U16 R15, desc[UR38][R56.64+0x2] ;  /* 0x00000226380f7981 */ /* 0x000564000c1e1520 */
.L_x_37:
[----:B------:R-:W-:Y:S05]  /*26b0*/  BSYNC B1 ;  /* 0x0000000000017941 */ /* 0x000fea0003800000 */
.L_x_36:
[----:B-----5:R-:W-:Y:S01]  /*26c0*/  HADD2.F32 R10, -RZ, R15.H0_H0 ;  /* 0x2000000fff0a7230 */ /* 0x020fe20000004100 */
[----:B------:R-:W-:Y:S01]  /*26d0*/  ISETP.GT.AND P4, PT, R4, 0x8, PT ;  /* 0x000000080400780c */ /* 0x000fe20003f84270 */
[----:B------:R-:W-:Y:S01]  /*26e0*/  IMAD.MOV.U32 R58, RZ, RZ, R110 ;  /* 0x000000ffff3a7224 */ /* 0x000fe200078e006e */
[----:B------:R-:W-:Y:S01]  /*26f0*/  BSSY B1, `(.L_x_38) ;  /* 0x000000b000017945 */ /* 0x000fe20003800000 */
[----:B------:R-:W-:Y:S01]  /*2700*/  PRMT R116, R15, 0x7610, R116 ;  /* 0x000076100f747816 */ /* 0x000fe20000000074 */
[----:B------:R-:W-:Y:S01]  /*2710*/  FMUL R10, R10, R91 ;  /* 0x0000005b0a0a7220 */ /* 0x000fe20000400000 */
[----:B------:R-:W-:Y:S02]  /*2720*/  ISETP.GT.AND P0, PT, R3, RZ, P4 ;  /* 0x000000ff0300720c */ /* 0x000fe40002704270 */
[----:B------:R-:W-:Y:S01]  /*2730*/  P2R R117, PR, RZ, 0x10 ;  /* 0x00000010ff757803 */ /* 0x000fe20000000000 */
[----:B------:R-:W-:Y:S01]  /*2740*/  FFMA R10, R59, R90, R10 ;  /* 0x0000005a3b0a7223 */ /* 0x000fe2000000000a */
[----:B------:R-:W-:-:S04]  /*2750*/  IMAD.MOV.U32 R59, RZ, RZ, R111 ;  /* 0x000000ffff3b7224 */ /* 0x000fc800078e006f */
[----:B------:R-:W-:-:S05]  /*2760*/  F2FP.F16.F32.PACK_AB R10, RZ, R10 ;  /* 0x0000000aff0a723e */ /* 0x000fca00000000ff */
[----:B------:R3:W-:Y:S01]  /*2770*/  @P1 STG.E.U16 desc[UR38][R58.64+0x2], R10 ;  /* 0x0000020a3a001986 */ /* 0x0007e2000c101526 */
[----:B------:R-:W-:Y:S05]  /*2780*/  @!P0 BRA `(.L_x_39) ;  /* 0x0000000000048947 */ /* 0x000fea0003800000 */
[----:B------:R4:W5:Y:S02]  /*2790*/  LDG.E.LTC128B.U16 R116, desc[UR38][R6.64+0x10] ;  /* 0x0000102606747981 */ /* 0x000964000c1e1520 */
.L_x_39:
[----:B------:R-:W-:Y:S05]  /*27a0*/  BSYNC B1 ;  /* 0x0000000000017941 */ /* 0x000fea0003800000 */
.L_x_38:
[----:B---3-5:R-:W-:Y:S01]  /*27b0*/  HADD2.F32 R10, -RZ, R116.H0_H0 ;  /* 0x20000074ff0a7230 */ /* 0x028fe20000004100 */
[C---:B0-----:R-:W-:Y:S01]  /*27c0*/  SHF.L.U64.HI R5, R93.reuse, 0x1, R94 ;  /* 0x000000015d057819 */ /* 0x041fe2000001025e */
[----:B------:R-:W-:Y:S01]  /*27d0*/  IMAD.SHL.U32 R15, R93, 0x2, RZ ;  /* 0x000000025d0f7824 */ /* 0x000fe200078e00ff */
[----:B------:R-:W-:Y:S01]  /*27e0*/  ISETP.GT.AND P3, PT, R4, 0x9, PT ;  /* 0x000000090400780c */ /* 0x000fe20003f64270 */
[----:B------:R-:W-:Y:S01]  /*27f0*/  BSSY B1, `(.L_x_40) ;  /* 0x000000b000017945 */ /* 0x000fe20003800000 */
[----:B------:R-:W-:Y:S02]  /*2800*/  FMUL R11, R10, R91 ;  /* 0x0000005b0a0b7220 */ /* 0x000fe40000400000 */
[----:B------:R-:W-:Y:S02]  /*2810*/  IADD3 R10, P1, P2, R15, R104, R119 ;  /* 0x000000680f0a7210 */ /* 0x000fe40007a3e077 */
[----:B------:R-:W-:Y:S01]  /*2820*/  FFMA R60, R60, R90, R11 ;  /* 0x0000005a3c3c7223 */ /* 0x000fe2000000000b */
[----:B------:R-:W-:-:S02]  /*2830*/  P2R R119, PR, RZ, 0x8 ;  /* 0x00000008ff777803 */ /* 0x000fc40000000000 */
[----:B------:R-:W-:Y:S02]  /*2840*/  IADD3.X R11, R5, R105, R121, P1, P2 ;  /* 0x00000069050b7210 */ /* 0x000fe40000fe4479 */
[----:B------:R-:W-:Y:S02]  /*2850*/  F2FP.F16.F32.PACK_AB R60, RZ, R60 ;  /* 0x0000003cff3c723e */ /* 0x000fe400000000ff */
[----:B------:R-:W-:-:S03]  /*2860*/  ISETP.GT.AND P1, PT, R3, RZ, P3 ;  /* 0x000000ff0300720c */ /* 0x000fc60001f24270 */
[----:B------:R0:W-:Y:S10]  /*2870*/  @P0 STG.E.U16 desc[UR38][R104.64+0x10], R60 ;  /* 0x0000103c68000986 */ /* 0x0001f4000c101526 */
[----:B------:R-:W-:Y:S05]  /*2880*/  @!P1 BRA `(.L_x_41) ;  /* 0x0000000000049947 */ /* 0x000fea0003800000 */
[----:B------:R3:W5:Y:S02]  /*2890*/  LDG.E.LTC128B.U16 R116, desc[UR38][R6.64+0x12] ;  /* 0x0000122606747981 */ /* 0x000764000c1e1520 */
.L_x_41:
[----:B------:R-:W-:Y:S05]  /*28a0*/  BSYNC B1 ;  /* 0x0000000000017941 */ /* 0x000fea0003800000 */
.L_x_40:
[----:B0----5:R-:W-:Y:S01]  /*28b0*/  HADD2.F32 R60, -RZ, R116.H0_H0 ;  /* 0x20000074ff3c7230 */ /* 0x021fe20000004100 */
[----:B------:R-:W-:Y:S01]  /*28c0*/  ISETP.GT.AND P0, PT, R3, 0x8, P4 ;  /* 0x000000080300780c */ /* 0x000fe20002704270 */
[----:B------:R-:W-:Y:S03]  /*28d0*/  BSSY B1, `(.L_x_42) ;  /* 0x000000a000017945 */ /* 0x000fe60003800000 */
[----:B------:R-:W-:-:S04]  /*28e0*/  FMUL R60, R60, R91 ;  /* 0x0000005b3c3c7220 */ /* 0x000fc80000400000 */
[----:B------:R-:W-:Y:S01]  /*28f0*/  FFMA R60, R61, R90, R60 ;  /* 0x0000005a3d3c7223 */ /* 0x000fe2000000003c */
[----:B------:R-:W-:-:S04]  /*2900*/  @P1 IMAD.MOV.U32 R61, RZ, RZ, R105 ;  /* 0x000000ffff3d1224 */ /* 0x000fc800078e0069 */
[----:B------:R-:W-:-:S04]  /*2910*/  F2FP.F16.F32.PACK_AB R60, RZ, R60 ;  /* 0x0000003cff3c723e */ /* 0x000fc800000000ff */
[----:B------:R-:W-:Y:S01]  /*2920*/  PRMT R120, R60, 0x7610, R120 ;  /* 0x000076103c787816 */ /* 0x000fe20000000078 */
[----:B------:R-:W-:-:S05]  /*2930*/  @P1 IMAD.MOV.U32 R60, RZ, RZ, R104 ;  /* 0x000000ffff3c1224 */ /* 0x000fca00078e0068 */
[----:B------:R0:W-:Y:S01]  /*2940*/  @P1 STG.E.U16 desc[UR38][R60.64+0x12], R120 ;  /* 0x000012783c001986 */ /* 0x0001e2000c101526 */
[----:B------:R-:W-:Y:S05]  /*2950*/  @!P0 BRA `(.L_x_43) ;  /* 0x0000000000048947 */ /* 0x000fea0003800000 */
[----:B------:R0:W5:Y:S02]  /*2960*/  LDG.E.LTC128B.U16 R116, desc[UR38][R56.64+0x10] ;  /* 0x0000102638747981 */ /* 0x000164000c1e1520 */
.L_x_43:
[----:B------:R-:W-:Y:S05]  /*2970*/  BSYNC B1 ;  /* 0x0000000000017941 */ /* 0x000fea0003800000 */
.L_x_42:
[----:B0----5:R-:W-:Y:S01]  /*2980*/  HADD2.F32 R60, -RZ, R116.H0_H0 ;  /* 0x20000074ff3c7230 */ /* 0x021fe20000004100 */
[----:B------:R-:W-:Y:S01]  /*2990*/  ISETP.GT.AND P1, PT, R3, 0x8, P3 ;  /* 0x000000080300780c */ /* 0x000fe20001f24270 */
[----:B------:R-:W-:Y:S03]  /*29a0*/  BSSY B1, `(.L_x_44) ;  /* 0x0000007000017945 */ /* 0x000fe60003800000 */
[----:B------:R-:W-:-:S04]  /*29b0*/  FMUL R61, R60, R91 ;  /* 0x0000005b3c3d7220 */ /* 0x000fc80000400000 */
[----:B------:R-:W-:-:S05]  /*29c0*/  FFMA R61, R62, R90, R61 ;  /* 0x0000005a3e3d7223 */ /* 0x000fca000000003d */
[----:B------:R-:W-:-:S05]  /*29d0*/  F2FP.F16.F32.PACK_AB R61, RZ, R61 ;  /* 0x0000003dff3d723e */ /* 0x000fca00000000ff */
[----:B------:R0:W-:Y:S01]  /*29e0*/  @P0 STG.E.U16 desc[UR38][R58.64+0x10], R61 ;  /* 0x0000103d3a000986 */ /* 0x0001e2000c101526 */
[----:B------:R-:W-:Y:S05]  /*29f0*/  @!P1 BRA `(.L_x_45) ;  /* 0x0000000000049947 */ /* 0x000fea0003800000 */
[----:B------:R0:W5:Y:S02]  /*2a00*/  LDG.E.LTC128B.U16 R116, desc[UR38][R56.64+0x12] ;  /* 0x0000122638747981 */ /* 0x000164000c1e1520 */
.L_x_45:
[----:B------:R-:W-:Y:S05]  /*2a10*/  BSYNC B1 ;  /* 0x0000000000017941 */ /* 0x000fea0003800000 */
.L_x_44:
[----:B-----5:R-:W-:Y:S01]  /*2a20*/  HADD2.F32 R60, -RZ, R116.H0_H0 ;  /* 0x20000074ff3c7230 */ /* 0x020fe20000004100 */
[----:B------:R-:W-:Y:S01]  /*2a30*/  IADD3 R123, P0, R108, 0x80, RZ ;  /* 0x000000806c7b7810 */ /* 0x000fe20007f1e0ff */
[----:B------:R-:W-:Y:S01]  /*2a40*/  BSSY B1, `(.L_x_46) ;  /* 0x000000b000017945 */ /* 0x000fe20003800000 */
[----:B------:R-:W-:Y:S02]  /*2a50*/  ISETP.GT.AND P2, PT, R4, 0x10, PT ;  /* 0x000000100400780c */ /* 0x000fe40003f44270 */
[----:B------:R-:W-:Y:S01]  /*2a60*/  FMUL R60, R60, R91 ;  /* 0x0000005b3c3c7220 */ /* 0x000fe20000400000 */
[----:B------:R-:W-:Y:S01]  /*2a70*/  IMAD.X R109, RZ, RZ, R109, P0 ;  /* 0x000000ffff6d7224 */ /* 0x000fe200000e066d */
[----:B------:R-:W-:Y:S02]  /*2a80*/  ISETP.GT.AND P0, PT, R3, RZ, P2 ;  /* 0x000000ff0300720c */ /* 0x000fe40001704270 */
[----:B------:R-:W-:Y:S01]  /*2a90*/  FFMA R60, R63, R90, R60 ;  /* 0x0000005a3f3c7223 */ /* 0x000fe2000000003c */
[----:B------:R-:W-:-:S04]  /*2aa0*/  P2R R120, PR, RZ, 0x4 ;  /* 0x00000004ff787803 */ /* 0x000fc80000000000 */
[----:B------:R-:W-:-:S05]  /*2ab0*/  F2FP.F16.F32.PACK_AB R60, RZ, R60 ;  /* 0x0000003cff3c723e */ /* 0x000fca00000000ff */
[----:B------:R0:W-:Y:S01]  /*2ac0*/  @P1 STG.E.U16 desc[UR38][R58.64+0x12], R60 ;  /* 0x0000123c3a001986 */ /* 0x0001e2000c101526 */
[----:B------:R-:W-:Y:S05]  /*2ad0*/  @!P0 BRA `(.L_x_47) ;  /* 0x0000000000048947 */ /* 0x000fea0003800000 */
[----:B------:R0:W5:Y:S02]  /*2ae0*/  LDG.E.LTC128B.U16 R116, desc[UR38][R6.64+0x20] ;  /* 0x0000202606747981 */ /* 0x000164000c1e1520 */
.L_x_47:
[----:B------:R-:W-:Y:S05]  /*2af0*/  BSYNC B1 ;  /* 0x0000000000017941 */ /* 0x000fea0003800000 */
.L_x_46:
[----:B0----5:R-:W-:Y:S01]  /*2b00*/  HADD2.F32 R60, -RZ, R116.H0_H0 ;  /* 0x20000074ff3c7230 */ /* 0x021fe20000004100 */
[----:B------:R-:W-:Y:S01]  /*2b10*/  ISETP.GT.AND P1, PT, R4, 0x11, PT ;  /* 0x000000110400780c */ /* 0x000fe20003f24270 */
[-C--:B------:R-:W-:Y:S01]  /*2b20*/  IMAD.WIDE.U32 R62, R123, R106.reuse, R8 ;  /* 0x0000006a7b3e7225 */ /* 0x080fe200078e0008 */
[----:B------:R-:W-:Y:S03]  /*2b30*/  BSSY B1, `(.L_x_48) ;  /* 0x0000021000017945 */ /* 0x000fe60003800000 */
[----:B------:R-:W-:Y:S01]  /*2b40*/  FMUL R21, R60, R91 ;  /* 0x0000005b3c157220 */ /* 0x000fe20000400000 */
[----:B------:R-:W-:-:S03]  /*2b50*/  IMAD R60, R109, R106, RZ ;  /* 0x0000006a6d3c7224 */ /* 0x000fc600078e02ff */
[----:B------:R-:W-:Y:S01]  /*2b60*/  FFMA R21, R64, R90, R21 ;  /* 0x0000005a40157223 */ /* 0x000fe20000000015 */
[C---:B------:R-:W-:Y:S02]  /*2b70*/  IMAD R121, R123.reuse, R107, R60 ;  /* 0x0000006b7b797224 */ /* 0x040fe400078e023c */
[----:B------:R-:W-:Y:S02]  /*2b80*/  IMAD.WIDE.U32 R60, R123, R106, R102 ;  /* 0x0000006a7b3c7225 */ /* 0x000fe400078e0066 */
[----:B------:R-:W-:Y:S02]  /*2b90*/  F2FP.F16.F32.PACK_AB R21, RZ, R21 ;  /* 0x00000015ff15723e */ /* 0x000fe400000000ff */
[----:B------:R-:W-:Y:S02]  /*2ba0*/  IMAD.IADD R63, R121, 0x1, R63 ;  /* 0x00000001793f7824 */ /* 0x000fe400078e023f */
[----:B------:R-:W-:Y:S01]  /*2bb0*/  PRMT R107, R21, 0x7610, R107 ;  /* 0x00007610156b7816 */ /* 0x000fe2000000006b */
[----:B------:R-:W-:-:S02]  /*2bc0*/  IMAD.IADD R21, R61, 0x1, R121 ;  /* 0x000000013d157824 */ /* 0x000fc400078e0279 */
[----:B------:R-:W-:Y:S02]  /*2bd0*/  IMAD.WIDE.U32 R108, R23, R14, R62 ;  /* 0x0000000e176c7225 */ /* 0x000fe400078e003e */
[----:B------:R0:W-:Y:S01]  /*2be0*/  @P0 STG.E.U16 desc[UR38][R104.64+0x20], R107 ;  /* 0x0000206b68000986 */ /* 0x0001e2000c101526 */
[----:B------:R-:W-:-:S04]  /*2bf0*/  LEA R62, P0, R60, R12, 0x1 ;  /* 0x0000000c3c3e7211 */ /* 0x000fc800078008ff */
[----:B------:R-:W-:Y:S01]  /*2c00*/  LEA.HI.X R63, R60, R13, R21, 0x1, P0 ;  /* 0x0000000d3c3f7211 */ /* 0x000fe200000f0c15 */
[----:B------:R-:W-:Y:S01]  /*2c10*/  IMAD.IADD R21, R115, 0x1, R109 ;  /* 0x0000000173157824 */ /* 0x000fe200078e026d */
[----:B------:R-:W-:-:S04]  /*2c20*/  LEA R60, P0, R108, R12, 0x1 ;  /* 0x0000000c6c3c7211 */ /* 0x000fc800078008ff */
[----:B------:R-:W-:Y:S01]  /*2c30*/  LEA.HI.X R61, R108, R13, R21, 0x1, P0 ;  /* 0x0000000d6c3d7211 */ /* 0x000fe200000f0c15 */
[----:B0-----:R-:W-:-:S04]  /*2c40*/  IMAD.WIDE.U32 R106, R123, R106, R112 ;  /* 0x0000006a7b6a7225 */ /* 0x001fc800078e0070 */
[----:B------:R-:W-:Y:S01]  /*2c50*/  IMAD.IADD R121, R121, 0x1, R107 ;  /* 0x0000000179797824 */ /* 0x000fe200078e026b */
[----:B------:R-:W-:-:S05]  /*2c60*/  IADD3 R64, P0, R20, R106, RZ ;  /* 0x0000006a14407210 */ /* 0x000fca0007f1e0ff */
[----:B------:R-:W-:Y:S01]  /*2c70*/  IMAD.X R102, R121, 0x1, R103, P0 ;  /* 0x0000000179667824 */ /* 0x000fe200000e0667 */
[----:B------:R-:W-:-:S05]  /*2c80*/  IADD3 R20, P0, R8, R106, RZ ;  /* 0x0000006a08147210 */ /* 0x000fca0007f1e0ff */
[----:B------:R-:W-:Y:S01]  /*2c90*/  IMAD.X R21, R9, 0x1, R121, P0 ;  /* 0x0000000109157824 */ /* 0x000fe200000e0679 */
[----:B------:R-:W-:Y:S01]  /*2ca0*/  LEA R8, P0, R64, R12, 0x1 ;  /* 0x0000000c40087211 */ /* 0x000fe200078008ff */
[----:B------:R-:W-:-:S03]  /*2cb0*/  IMAD.WIDE.U32 R20, R23, R14, R20 ;  /* 0x0000000e17147225 */ /* 0x000fc600078e0014 */
[----:B------:R-:W-:Y:S02]  /*2cc0*/  LEA.HI.X R9, R64, R13, R102, 0x1, P0 ;  /* 0x0000000d40097211 */ /* 0x000fe400000f0c66 */
[----:B------:R-:W-:Y:S01]  /*2cd0*/  P2R R23, PR, RZ, 0x2 ;  /* 0x00000002ff177803 */ /* 0x000fe20000000000 */
[----:B------:R-:W-:Y:S01]  /*2ce0*/  IMAD.IADD R115, R115, 0x1, R21 ;  /* 0x0000000173737824 */ /* 0x000fe200078e0215 */
[----:B------:R-:W-:-:S04]  /*2cf0*/  LEA R12, P0, R20, R12, 0x1 ;  /* 0x0000000c140c7211 */ /* 0x000fc800078008ff */
[----:B------:R-:W-:Y:S02]  /*2d00*/  LEA.HI.X R13, R20, R13, R115, 0x1, P0 ;  /* 0x0000000d140d7211 */ /* 0x000fe400000f0c73 */
[----:B------:R-:W-:-:S13]  /*2d10*/  ISETP.GT.AND P0, PT, R3, RZ, P1 ;  /* 0x000000ff0300720c */ /* 0x000fda0000f04270 */
[----:B------:R-:W-:Y:S05]  /*2d20*/  @!P0 BRA `(.L_x_49) ;  /* 0x0000000000048947 */ /* 0x000fea0003800000 */
[----:B------:R0:W5:Y:S02]  /*2d30*/  LDG.E.LTC128B.U16 R116, desc[UR38][R6.64+0x22] ;  /* 0x0000222606747981 */ /* 0x000164000c1e1520 */
.L_x_49:
[----:B------:R-:W-:Y:S05]  /*2d40*/  BSYNC B1 ;  /* 0x0000000000017941 */ /* 0x000fea0003800000 */
.L_x_48:
[----:B-----5:R-:W-:Y:S01]  /*2d50*/  HADD2.F32 R14, -RZ, R116.H0_H0 ;  /* 0x20000074ff0e7230 */ /* 0x020fe20000004100 */
[----:B------:R-:W-:Y:S01]  /*2d60*/  BSSY B1, `(.L_x_50) ;  /* 0x000000a000017945 */ /* 0x000fe20003800000 */
[----:B------:R-:W-:Y:S02]  /*2d70*/  @P0 IMAD.MOV.U32 R20, RZ, RZ, R104 ;  /* 0x000000ffff140224 */ /* 0x000fe400078e0068 */
[----:B------:R-:W-:Y:S02]  /*2d80*/  @P0 IMAD.MOV.U32 R21, RZ, RZ, R105 ;  /* 0x000000ffff150224 */ /* 0x000fe400078e0069 */
[----:B------:R-:W-:-:S04]  /*2d90*/  FMUL R14, R14, R91 ;  /* 0x0000005b0e0e7220 */ /* 0x000fc80000400000 */
[----:B------:R-:W-:-:S05]  /*2da0*/  FFMA R14, R65, R90, R14 ;  /* 0x0000005a410e7223 */ /* 0x000fca000000000e */
[----:B------:R-:W-:-:S05]  /*2db0*/  F2FP.F16.F32.PACK_AB R14, RZ, R14 ;  /* 0x0000000eff0e723e */ /* 0x000fca00000000ff */
[----:B------:R0:W-:Y:S01]  /*2dc0*/  @P0 STG.E.U16 desc[UR38][R20.64+0x22], R14 ;  /* 0x0000220e14000986 */ /* 0x0001e2000c101526 */
[----:B------:R-:W-:-:S13]  /*2dd0*/  ISETP.GT.AND P0, PT, R3, 0x8, P2 ;  /* 0x000000080300780c */ /* 0x000fda0001704270 */
[----:B0-----:R-:W-:Y:S05]  /*2de0*/  @!P0 BRA `(.L_x_51) ;  /* 0x0000000000048947 */ /* 0x001fea0003800000 */
[----:B------:R0:W5:Y:S02]  /*2df0*/  LDG.E.LTC128B.U16 R116, desc[UR38][R56.64+0x20] ;  /* 0x0000202638747981 */ /* 0x000164000c1e1520 */
.L_x_51:
[----:B------:R-:W-:Y:S05]  /*2e00*/  BSYNC B1 ;  /* 0x0000000000017941 */ /* 0x000fea0003800000 */
.L_x_50:
[----:B-----5:R-:W-:Y:S01]  /*2e10*/  HADD2.F32 R14, -RZ, R116.H0_H0 ;  /* 0x20000074ff0e7230 */ /* 0x020fe20000004100 */
[----:B------:R-:W-:Y:S04]  /*2e20*/  BSSY B1, `(.L_x_52) ;  /* 0x0000008000017945 */ /* 0x000fe80003800000 */
[----:B------:R-:W-:-:S04]  /*2e30*/  FMUL R21, R14, R91 ;  /* 0x0000005b0e157220 */ /* 0x000fc80000400000 */
[----:B------:R-:W-:-:S05]  /*2e40*/  FFMA R21, R66, R90, R21 ;  /* 0x0000005a42157223 */ /* 0x000fca0000000015 */
[----:B------:R-:W-:-:S05]  /*2e50*/  F2FP.F16.F32.PACK_AB R21, RZ, R21 ;  /* 0x00000015ff15723e */ /* 0x000fca00000000ff */
[----:B------:R0:W-:Y:S01]  /*2e60*/  @P0 STG.E.U16 desc[UR38][R58.64+0x20], R21 ;  /* 0x000020153a000986 */ /* 0x0001e2000c101526 */
[----:B------:R-:W-:-:S13]  /*2e70*/  ISETP.GT.AND P0, PT, R3, 0x8, P1 ;  /* 0x000000080300780c */ /* 0x000fda0000f04270 */
[----:B0-----:R-:W-:Y:S05]  /*2e80*/  @!P0 BRA `(.L_x_53) ;  /* 0x0000000000048947 */ /* 0x001fea0003800000 */
[----:B------:R0:W5:Y:S02]  /*2e90*/  LDG.E.LTC128B.U16 R116, desc[UR38][R56.64+0x22] ;  /* 0x0000222638747981 */ /* 0x000164000c1e1520 */
.L_x_53:
[----:B------:R-:W-:Y:S05]  /*2ea0*/  BSYNC B1 ;  /* 0x0000000000017941 */ /* 0x000fea0003800000 */
.L_x_52:
[----:B-----5:R-:W-:Y:S01]  /*2eb0*/  HADD2.F32 R14, -RZ, R116.H0_H0 ;  /* 0x20000074ff0e7230 */ /* 0x020fe20000004100 */
[----:B------:R-:W-:Y:S01]  /*2ec0*/  ISETP.GT.AND P2, PT, R4, 0x18, PT ;  /* 0x000000180400780c */ /* 0x000fe20003f44270 */
[----:B------:R-:W-:Y:S03]  /*2ed0*/  BSSY B1, `(.L_x_54) ;  /* 0x0000009000017945 */ /* 0x000fe60003800000 */
[----:B------:R-:W-:Y:S01]  /*2ee0*/  FMUL R14, R14, R91 ;  /* 0x0000005b0e0e7220 */ /* 0x000fe20000400000 */
[----:B------:R-:W-:-:S03]  /*2ef0*/  P2R R102, PR, RZ, 0x4 ;  /* 0x00000004ff667803 */ /* 0x000fc60000000000 */
[----:B------:R-:W-:-:S05]  /*2f00*/  FFMA R14, R67, R90, R14 ;  /* 0x0000005a430e7223 */ /* 0x000fca000000000e */
[----:B------:R-:W-:-:S05]  /*2f10*/  F2FP.F16.F32.PACK_AB R14, RZ, R14 ;  /* 0x0000000eff0e723e */ /* 0x000fca00000000ff */
[----:B------:R0:W-:Y:S01]  /*2f20*/  @P0 STG.E.U16 desc[UR38][R58.64+0x22], R14 ;  /* 0x0000220e3a000986 */ /* 0x0001e2000c101526 */
[----:B------:R-:W-:-:S13]  /*2f30*/  ISETP.GT.AND P0, PT, R3, RZ, P2 ;  /* 0x000000ff0300720c */ /* 0x000fda0001704270 */
[----:B0-----:R-:W-:Y:S05]  /*2f40*/  @!P0 BRA `(.L_x_55) ;  /* 0x0000000000048947 */ /* 0x001fea0003800000 */
[----:B------:R0:W5:Y:S02]  /*2f50*/  LDG.E.LTC128B.U16 R116, desc[UR38][R6.64+0x30] ;  /* 0x0000302606747981 */ /* 0x000164000c1e1520 */
.L_x_55:
[----:B------:R-:W-:Y:S05]  /*2f60*/  BSYNC B1 ;  /* 0x0000000000017941 */ /* 0x000fea0003800000 */
.L_x_54:
[----:B-----5:R-:W-:Y:S01]  /*2f70*/  HADD2.F32 R14, -RZ, R116.H0_H0 ;  /* 0x20000074ff0e7230 */ /* 0x020fe20000004100 */
[----:B------:R-:W-:Y:S01]  /*2f80*/  ISETP.GT.AND P1, PT, R4, 0x19, PT ;  /* 0x000000190400780c */ /* 0x000fe20003f24270 */
[----:B------:R-:W-:Y:S01]  /*2f90*/  @P0 IMAD.MOV.U32 R20, RZ, RZ, R104 ;  /* 0x000000ffff140224 */ /* 0x000fe200078e0068 */
[----:B------:R-:W-:Y:S02]  /*2fa0*/  BSSY B1, `(.L_x_56) ;  /* 0x000000b000017945 */ /* 0x000fe40003800000 */
[----:B------:R-:W-:-:S04]  /*2fb0*/  FMUL R21, R14, R91 ;  /* 0x0000005b0e157220 */ /* 0x000fc80000400000 */
[----:B------:R-:W-:Y:S01]  /*2fc0*/  FFMA R21, R68, R90, R21 ;  /* 0x0000005a44157223 */ /* 0x000fe20000000015 */
[----:B------:R-:W-:-:S04]  /*2fd0*/  P2R R68, PR, RZ, 0x2 ;  /* 0x00000002ff447803 */ /* 0x000fc80000000000 */
[----:B------:R-:W-:-:S04]  /*2fe0*/  F2FP.F16.F32.PACK_AB R21, RZ, R21 ;  /* 0x00000015ff15723e */ /* 0x000fc800000000ff */
[----:B------:R-:W-:Y:S01]  /*2ff0*/  PRMT R14, R21, 0x7610, R14 ;  /* 0x00007610150e7816 */ /* 0x000fe2000000000e */
[----:B------:R-:W-:-:S05]  /*3000*/  @P0 IMAD.MOV.U32 R21, RZ, RZ, R105 ;  /* 0x000000ffff150224 */ /* 0x000fca00078e0069 */
[----:B------:R0:W-:Y:S01]  /*3010*/  @P0 STG.E.U16 desc[UR38][R20.64+0x30], R14 ;  /* 0x0000300e14000986 */ /* 0x0001e2000c101526 */
[----:B------:R-:W-:-:S13]  /*3020*/  ISETP.GT.AND P0, PT, R3, RZ, P1 ;  /* 0x000000ff0300720c */ /* 0x000fda0000f04270 */
[----:B0-----:R-:W-:Y:S05]  /*3030*/  @!P0 BRA `(.L_x_57) ;  /* 0x0000000000048947 */ /* 0x001fea0003800000 */
[----:B------:R0:W5:Y:S02]  /*3040*/  LDG.E.LTC128B.U16 R116, desc[UR38][R6.64+0x32] ;  /* 0x0000322606747981 */ /* 0x000164000c1e1520 */
.L_x_57:
[----:B------:R-:W-:Y:S05]  /*3050*/  BSYNC B1 ;  /* 0x0000000000017941 */ /* 0x000fea0003800000 */
.L_x_56:
        /* <DEDUP_REMOVED lines=11> */
.L_x_59:
[----:B------:R-:W-:Y:S05]  /*3110*/  BSYNC B1 ;  /* 0x0000000000017941 */ /* 0x000fea0003800000 */
.L_x_58:
        /* <DEDUP_REMOVED lines=9> */
.L_x_61:
[----:B------:R-:W-:Y:S05]  /*31b0*/  BSYNC B1 ;  /* 0x0000000000017941 */ /* 0x000fea0003800000 */
.L_x_60:
        /* <DEDUP_REMOVED lines=11> */
.L_x_63:
[----:B------:R-:W-:Y:S05]  /*3270*/  BSYNC B1 ;  /* 0x0000000000017941 */ /* 0x000fea0003800000 */
.L_x_62:
[----:B-----5:R-:W-:Y:S01]  /*3280*/  HADD2.F32 R14, -RZ, R116.H0_H0 ;  /* 0x20000074ff0e7230 */ /* 0x020fe20000004100 */
[----:B------:R-:W-:Y:S01]  /*3290*/  ISETP.GT.AND P1, PT, R4, 0x21, PT ;  /* 0x000000210400780c */ /* 0x000fe20003f24270 */
[----:B------:R-:W-:Y:S01]  /*32a0*/  @P0 IMAD.MOV.U32 R20, RZ, RZ, R104 ;  /* 0x000000ffff140224 */ /* 0x000fe200078e0068 */
[----:B------:R-:W-:Y:S02]  /*32b0*/  BSSY B1, `(.L_x_64) ;  /* 0x000000b000017945 */ /* 0x000fe40003800000 */
[----:B------:R-:W-:Y:S01]  /*32c0*/  FMUL R21, R14, R91 ;  /* 0x0000005b0e157220 */ /* 0x000fe20000400000 */
[----:B------:R-:W-:-:S03]  /*32d0*/  P2R R70, PR, RZ, 0x2 ;  /* 0x00000002ff467803 */ /* 0x000fc60000000000 */
[----:B------:R-:W-:-:S05]  /*32e0*/  FFMA R21, R72, R90, R21 ;  /* 0x0000005a48157223 */ /* 0x000fca0000000015 */
[----:B------:R-:W-:-:S04]  /*32f0*/  F2FP.F16.F32.PACK_AB R21, RZ, R21 ;  /* 0x00000015ff15723e */ /* 0x000fc800000000ff */
[----:B------:R-:W-:Y:S01]  /*3300*/  PRMT R14, R21, 0x7610, R14 ;  /* 0x00007610150e7816 */ /* 0x000fe2000000000e */
[----:B------:R-:W-:-:S05]  /*3310*/  @P0 IMAD.MOV.U32 R21, RZ, RZ, R105 ;  /* 0x000000ffff150224 */ /* 0x000fca00078e0069 */
[----:B------:R0:W-:Y:S01]  /*3320*/  @P0 STG.E.U16 desc[UR38][R20.64+0x40], R14 ;  /* 0x0000400e14000986 */ /* 0x0001e2000c101526 */
[----:B------:R-:W-:-:S13]  /*3330*/  ISETP.GT.AND P0, PT, R3, RZ, P1 ;  /* 0x000000ff0300720c */ /* 0x000fda0000f04270 */
[----:B0-----:R-:W-:Y:S05]  /*3340*/  @!P0 BRA `(.L_x_65) ;  /* 0x0000000000048947 */ /* 0x001fea0003800000 */
[----:B------:R0:W5:Y:S02]  /*3350*/  LDG.E.LTC128B.U16 R116, desc[UR38][R6.64+0x42] ;  /* 0x0000422606747981 */ /* 0x000164000c1e1520 */
.L_x_65:
[----:B------:R-:W-:Y:S05]  /*3360*/  BSYNC B1 ;  /* 0x0000000000017941 */ /* 0x000fea0003800000 */
.L_x_64:
        /* <DEDUP_REMOVED lines=11> */
.L_x_67:
[----:B------:R-:W-:Y:S05]  /*3420*/  BSYNC B1 ;  /* 0x0000000000017941 */ /* 0x000fea0003800000 */
.L_x_66:
        /* <DEDUP_REMOVED lines=9> */
.L_x_69:
[----:B------:R-:W-:Y:S05]  /*34c0*/  BSYNC B1 ;  /* 0x0000000000017941 */ /* 0x000fea0003800000 */
.L_x_68:
        /* <DEDUP_REMOVED lines=11> */
.L_x_71:
[----:B------:R-:W-:Y:S05]  /*3580*/  BSYNC B1 ;  /* 0x0000000000017941 */ /* 0x000fea0003800000 */
.L_x_70:
[----:B-----5:R-:W-:Y:S01]  /*3590*/  HADD2.F32 R14, -RZ, R116.H0_H0 ;  /* 0x20000074ff0e7230 */ /* 0x020fe20000004100 */
[----:B------:R-:W-:Y:S01]  /*35a0*/  ISETP.GT.AND P5, PT, R4, 0x29, PT ;  /* 0x000000290400780c */ /* 0x000fe20003fa4270 */
[----:B------:R-:W-:Y:S01]  /*35b0*/  @P0 IMAD.MOV.U32 R20, RZ, RZ, R104 ;  /* 0x000000ffff140224 */ /* 0x000fe200078e0068 */
[----:B------:R-:W-:Y:S02]  /*35c0*/  BSSY B1, `(.L_x_72) ;  /* 0x000000b000017945 */ /* 0x000fe40003800000 */
[----:B------:R-:W-:-:S04]  /*35d0*/  FMUL R21, R14, R91 ;  /* 0x0000005b0e157220 */ /* 0x000fc80000400000 */
[----:B------:R-:W-:-:S05]  /*35e0*/  FFMA R21, R76, R90, R21 ;  /* 0x0000005a4c157223 */ /* 0x000fca0000000015 */
[----:B------:R-:W-:-:S04]  /*35f0*/  F2FP.F16.F32.PACK_AB R21, RZ, R21 ;  /* 0x00000015ff15723e */ /* 0x000fc800000000ff */
[----:B------:R-:W-:Y:S01]  /*3600*/  PRMT R14, R21, 0x7610, R14 ;  /* 0x00007610150e7816 */ /* 0x000fe2000000000e */
[----:B------:R-:W-:-:S05]  /*3610*/  @P0 IMAD.MOV.U32 R21, RZ, RZ, R105 ;  /* 0x000000ffff150224 */ /* 0x000fca00078e0069 */
[----:B------:R1:W-:Y:S01]  /*3620*/  @P0 STG.E.U16 desc[UR38][R20.64+0x50], R14 ;  /* 0x0000500e14000986 */ /* 0x0003e2000c101526 */
[----:B------:R-:W-:Y:S02]  /*3630*/  ISETP.GT.AND P0, PT, R3, RZ, P5 ;  /* 0x000000ff0300720c */ /* 0x000fe40002f04270 */
[----:B-1----:R-:W-:-:S11]  /*3640*/  P2R R14, PR, RZ, 0x20 ;  /* 0x00000020ff0e7803 */ /* 0x002fd60000000000 */
[----:B------:R-:W-:Y:S05]  /*3650*/  @!P0 BRA `(.L_x_73) ;  /* 0x0000000000048947 */ /* 0x000fea0003800000 */
[----:B------:R1:W5:Y:S02]  /*3660*/  LDG.E.LTC128B.U16 R116, desc[UR38][R6.64+0x52] ;  /* 0x0000522606747981 */ /* 0x000364000c1e1520 */
.L_x_73:
[----:B------:R-:W-:Y:S05]  /*3670*/  BSYNC B1 ;  /* 0x0000000000017941 */ /* 0x000fea0003800000 */
.L_x_72:
        /* <DEDUP_REMOVED lines=11> */
.L_x_75:
[----:B------:R-:W-:Y:S05]  /*3730*/  BSYNC B1 ;  /* 0x0000000000017941 */ /* 0x000fea0003800000 */
.L_x_74:
        /* <DEDUP_REMOVED lines=9> */
.L_x_77:
[----:B------:R-:W-:Y:S05]  /*37d0*/  BSYNC B1 ;  /* 0x0000000000017941 */ /* 0x000fea0003800000 */
.L_x_76:
[----:B-----5:R-:W-:Y:S01]  /*37e0*/  HADD2.F32 R14, -RZ, R116.H0_H0 ;  /* 0x20000074ff0e7230 */ /* 0x020fe20000004100 */
[----:B------:R-:W-:Y:S01]  /*37f0*/  ISETP.GT.AND P3, PT, R4, 0x30, PT ;  /* 0x000000300400780c */ /* 0x000fe20003f64270 */
[----:B------:R-:W-:Y:S03]  /*3800*/  BSSY B1, `(.L_x_78) ;  /* 0x0000008000017945 */ /* 0x000fe60003800000 */
[----:B------:R-:W-:-:S04]  /*3810*/  FMUL R14, R14, R91 ;  /* 0x0000005b0e0e7220 */ /* 0x000fc80000400000 */
[----:B------:R-:W-:-:S05]  /*3820*/  FFMA R14, R79, R90, R14 ;  /* 0x0000005a4f0e7223 */ /* 0x000fca000000000e */
[----:B------:R-:W-:-:S05]  /*3830*/  F2FP.F16.F32.PACK_AB R14, RZ, R14 ;  /* 0x0000000eff0e723e */ /* 0x000fca00000000ff */
[----:B------:R0:W-:Y:S01]  /*3840*/  @P0 STG.E.U16 desc[UR38][R58.64+0x52], R14 ;  /* 0x0000520e3a000986 */ /* 0x0001e2000c101526 */
[----:B------:R-:W-:-:S13]  /*3850*/  ISETP.GT.AND P0, PT, R3, RZ, P3 ;  /* 0x000000ff0300720c */ /* 0x000fda0001f04270 */
[----:B0-----:R-:W-:Y:S05]  /*3860*/  @!P0 BRA `(.L_x_79) ;  /* 0x0000000000048947 */ /* 0x001fea0003800000 */
[----:B------:R0:W5:Y:S02]  /*3870*/  LDG.E.LTC128B.U16 R116, desc[UR38][R6.64+0x60] ;  /* 0x0000602606747981 */ /* 0x000164000c1e1520 */
.L_x_79:
[----:B------:R-:W-:Y:S05]  /*3880*/  BSYNC B1 ;  /* 0x0000000000017941 */ /* 0x000fea0003800000 */
.L_x_78:
        /* <DEDUP_REMOVED lines=13> */
.L_x_81:
[----:B------:R-:W-:Y:S05]  /*3960*/  BSYNC B1 ;  /* 0x0000000000017941 */ /* 0x000fea0003800000 */
.L_x_80:
        /* <DEDUP_REMOVED lines=11> */
.L_x_83:
[----:B------:R-:W-:Y:S05]  /*3a20*/  BSYNC B1 ;  /* 0x0000000000017941 */ /* 0x000fea0003800000 */
.L_x_82:
        /* <DEDUP_REMOVED lines=9> */
.L_x_85:
[----:B------:R-:W-:Y:S05]  /*3ac0*/  BSYNC B1 ;  /* 0x0000000000017941 */ /* 0x000fea0003800000 */
.L_x_84:
        /* <DEDUP_REMOVED lines=10> */
.L_x_87:
[----:B------:R-:W-:Y:S05]  /*3b70*/  BSYNC B1 ;  /* 0x0000000000017941 */ /* 0x000fea0003800000 */
.L_x_86:
        /* <DEDUP_REMOVED lines=8> */
[----:B------:R-:W-:-:S05]  /*3c00*/  IADD3 R20, P0, R15, R110, RZ ;  /* 0x0000006e0f147210 */ /* 0x000fca0007f1e0ff */
[----:B-1----:R-:W-:Y:S01]  /*3c10*/  IMAD.X R21, R5, 0x1, R111, P0 ;  /* 0x0000000105157824 */ /* 0x002fe200000e066f */
[----:B------:R-:W-:-:S05]  /*3c20*/  IADD3 R64, P0, R15, R110, RZ ;  /* 0x0000006e0f407210 */ /* 0x000fca0007f1e0ff */
[----:B------:R-:W-:Y:S01]  /*3c30*/  IMAD.X R65, R5, 0x1, R111, P0 ;  /* 0x0000000105417824 */ /* 0x000fe200000e066f */
[----:B------:R-:W-:-:S05]  /*3c40*/  IADD3 R14, P0, R15, R104, RZ ;  /* 0x000000680f0e7210 */ /* 0x000fca0007f1e0ff */
[----:B------:R-:W-:Y:S01]  /*3c50*/  IMAD.X R15, R5, 0x1, R105, P0 ;  /* 0x00000001050f7824 */ /* 0x000fe200000e0669 */
[----:B------:R-:W-:-:S04]  /*3c60*/  ISETP.GT.AND P0, PT, R4, 0x39, PT ;  /* 0x000000390400780c */ /* 0x000fc80003f04270 */
[----:B------:R-:W-:-:S13]  /*3c70*/  ISETP.GT.AND P4, PT, R3, RZ, P0 ;  /* 0x000000ff0300720c */ /* 0x000fda0000784270 */
[----:B------:R-:W-:Y:S05]  /*3c80*/  @!P4 BRA `(.L_x_89) ;  /* 0x000000000004c947 */ /* 0x000fea0003800000 */
[----:B------:R1:W5:Y:S02]  /*3c90*/  LDG.E.LTC128B.U16 R116, desc[UR38][R6.64+0x72] ;  /* 0x0000722606747981 */ /* 0x000364000c1e1520 */
.L_x_89:
[----:B------:R-:W-:Y:S05]  /*3ca0*/  BSYNC B1 ;  /* 0x0000000000017941 */ /* 0x000fea0003800000 */
.L_x_88:
        /* <DEDUP_REMOVED lines=9> */
.L_x_91:
[----:B------:R-:W-:Y:S05]  /*3d40*/  BSYNC B1 ;  /* 0x0000000000017941 */ /* 0x000fea0003800000 */
.L_x_90:
        /* <DEDUP_REMOVED lines=9> */
.L_x_93:
[----:B------:R-:W-:Y:S05]  /*3de0*/  BSYNC B1 ;  /* 0x0000000000017941 */ /* 0x000fea0003800000 */
.L_x_92:
[----:B-----5:R-:W-:-:S05]  /*3df0*/  HADD2.F32 R4, -RZ, R116.H0_H0 ;  /* 0x20000074ff047230 */ /* 0x020fca0000004100 */
[----:B------:R-:W-:-:S04]  /*3e00*/  FMUL R4, R4, R91 ;  /* 0x0000005b04047220 */ /* 0x000fc80000400000 */
[----:B------:R-:W-:-:S05]  /*3e10*/  FFMA R4, R87, R90, R4 ;  /* 0x0000005a57047223 */ /* 0x000fca0000000004 */
[----:B------:R-:W-:-:S04]  /*3e20*/  F2FP.F16.F32.PACK_AB R4, RZ, R4 ;  /* 0x00000004ff04723e */ /* 0x000fc800000000ff */
[----:B-1-34-:R-:W-:-:S05]  /*3e30*/  PRMT R6, R4, 0x7610, R6 ;  /* 0x0000761004067816 */ /* 0x01afca0000000006 */
[----:B------:R1:W-:Y:S01]  /*3e40*/  @P4 STG.E.U16 desc[UR38][R58.64+0x72], R6 ;  /* 0x000072063a004986 */ /* 0x0003e2000c101526 */
[----:B------:R-:W-:-:S13]  /*3e50*/  ISETP.GT.AND P4, PT, R3, 0x80, P6 ;  /* 0x000000800300780c */ /* 0x000fda0003784270 */
[----:B------:R-:W3:Y:S01]  /*3e60*/  @P4 LDG.E.LTC128B.U16 R116, desc[UR38][R62.64] ;  /* 0x000000263e744981 */ /* 0x000ee2000c1e1520 */
[----:B------:R-:W-:Y:S01]  /*3e70*/  BSSY B1, `(.L_x_94) ;  /* 0x000000a000017945 */ /* 0x000fe20003800000 */
[----:B---3--:R-:W-:-:S05]  /*3e80*/  HADD2.F32 R4, -RZ, R116.H0_H0 ;  /* 0x20000074ff047230 */ /* 0x008fca0000004100 */
[----:B------:R-:W-:-:S04]  /*3e90*/  FMUL R5, R4, R91 ;  /* 0x0000005b04057220 */ /* 0x000fc80000400000 */
[----:B------:R-:W-:-:S05]  /*3ea0*/  FFMA R5, R24, R90, R5 ;  /* 0x0000005a18057223 */ /* 0x000fca0000000005 */
[----:B------:R-:W-:-:S05]  /*3eb0*/  F2FP.F16.F32.PACK_AB R5, RZ, R5 ;  /* 0x00000005ff05723e */ /* 0x000fca00000000ff */
[----:B------:R1:W-:Y:S01]  /*3ec0*/  @P4 STG.E.U16 desc[UR38][R14.64], R5 ;  /* 0x000000050e004986 */ /* 0x0003e2000c101526 */
[----:B------:R-:W-:-:S04]  /*3ed0*/  ISETP.NE.AND P4, PT, R118, RZ, PT ;  /* 0x000000ff7600720c */ /* 0x000fc80003f85270 */
[----:B------:R-:W-:-:S13]  /*3ee0*/  ISETP.GT.AND P4, PT, R3, 0x80, P4 ;  /* 0x000000800300780c */ /* 0x000fda0002784270 */
[----:B-1----:R-:W-:Y:S05]  /*3ef0*/  @!P4 BRA `(.L_x_95) ;  /* 0x000000000004c947 */ /* 0x002fea0003800000 */
[----:B------:R1:W5:Y:S02]  /*3f00*/  LDG.E.LTC128B.U16 R116, desc[UR38][R60.64+0x2] ;  /* 0x000002263c747981 */ /* 0x000364000c1e1520 */
.L_x_95:
[----:B------:R-:W-:Y:S05]  /*3f10*/  BSYNC B1 ;  /* 0x0000000000017941 */ /* 0x000fea0003800000 */
.L_x_94:
[----:B-----5:R-:W-:Y:S01]  /*3f20*/  HADD2.F32 R4, -RZ, R116.H0_H0 ;  /* 0x20000074ff047230 */ /* 0x020fe20000004100 */
[----:B------:R-:W-:Y:S01]  /*3f30*/  ISETP.GT.AND P6, PT, R3, 0x88, P6 ;  /* 0x000000880300780c */ /* 0x000fe200037c4270 */
        /* <DEDUP_REMOVED lines=8> */
[----:B------:R-:W-:Y:S05]  /*3fc0*/  @!P6 BRA `(.L_x_97) ;  /* 0x000000000004e947 */ /* 0x000fea0003800000 */
[----:B------:R4:W5:Y:S02]  /*3fd0*/  LDG.E.LTC128B.U16 R116, desc[UR38][R8.64] ;  /* 0x0000002608747981 */ /* 0x000964000c1e1520 */
.L_x_97:
[----:B------:R-:W-:Y:S05]  /*3fe0*/  BSYNC B1 ;  /* 0x0000000000017941 */ /* 0x000fea0003800000 */
.L_x_96:
[----:B---3-5:R-:W-:Y:S01]  /*3ff0*/  HADD2.F32 R4, -RZ, R116.H0_H0 ;  /* 0x20000074ff047230 */ /* 0x028fe20000004100 */
[----:B------:R-:W-:Y:S01]  /*4000*/  ISETP.NE.AND P4, PT, R118, RZ, PT ;  /* 0x000000ff7600720c */ /* 0x000fe20003f85270 */
[----:B------:R-:W-:Y:S03]  /*4010*/  BSSY B1, `(.L_x_98) ;  /* 0x0000008000017945 */ /* 0x000fe60003800000 */
[----:B------:R-:W-:Y:S01]  /*4020*/  FMUL R5, R4, R91 ;  /* 0x0000005b04057220 */ /* 0x000fe20000400000 */
[----:B------:R-:W-:-:S03]  /*4030*/  ISETP.GT.AND P4, PT, R3, 0x88, P4 ;  /* 0x000000880300780c */ /* 0x000fc60002784270 */
[----:B------:R-:W-:-:S05]  /*4040*/  FFMA R5, R26, R90, R5 ;  /* 0x0000005a1a057223 */ /* 0x000fca0000000005 */
[----:B------:R-:W-:-:S05]  /*4050*/  F2FP.F16.F32.PACK_AB R5, RZ, R5 ;  /* 0x00000005ff05723e */ /* 0x000fca00000000ff */
[----:B------:R3:W-:Y:S01]  /*4060*/  @P6 STG.E.U16 desc[UR38][R20.64], R5 ;  /* 0x0000000514006986 */ /* 0x0007e2000c101526 */
[----:B------:R-:W-:Y:S05]  /*4070*/  @!P4 BRA `(.L_x_99) ;  /* 0x000000000004c947 */ /* 0x000fea0003800000 */
[----:B------:R0:W5:Y:S02]  /*4080*/  LDG.E.LTC128B.U16 R116, desc[UR38][R12.64+0x2] ;  /* 0x000002260c747981 */ /* 0x000164000c1e1520 */
.L_x_99:
[----:B------:R-:W-:Y:S05]  /*4090*/  BSYNC B1 ;  /* 0x0000000000017941 */ /* 0x000fea0003800000 */
.L_x_98:
[----:B-----5:R-:W-:Y:S01]  /*40a0*/  HADD2.F32 R4, -RZ, R116.H0_H0 ;  /* 0x20000074ff047230 */ /* 0x020fe20000004100 */
[----:B------:R-:W-:Y:S01]  /*40b0*/  ISETP.NE.AND P6, PT, R117, RZ, PT ;  /* 0x000000ff7500720c */ /* 0x000fe20003fc5270 */
[----:B------:R-:W-:Y:S03]  /*40c0*/  BSSY B1, `(.L_x_100) ;  /* 0x0000008000017945 */ /* 0x000fe60003800000 */
[----:B------:R-:W-:-:S04]  /*40d0*/  FMUL R4, R4, R91 ;  /* 0x0000005b04047220 */ /* 0x000fc80000400000 */
[----:B------:R-:W-:-:S05]  /*40e0*/  FFMA R4, R27, R90, R4 ;  /* 0x0000005a1b047223 */ /* 0x000fca0000000004 */
[----:B------:R-:W-:-:S05]  /*40f0*/  F2FP.F16.F32.PACK_AB R4, RZ, R4 ;  /* 0x00000004ff04723e */ /* 0x000fca00000000ff */
[----:B------:R0:W-:Y:S01]  /*4100*/  @P4 STG.E.U16 desc[UR38][R64.64+0x2], R4 ;  /* 0x0000020440004986 */ /* 0x0001e2000c101526 */
[----:B------:R-:W-:-:S13]  /*4110*/  ISETP.GT.AND P4, PT, R3, 0x80, P6 ;  /* 0x000000800300780c */ /* 0x000fda0003784270 */
[----:B0-----:R-:W-:Y:S05]  /*4120*/  @!P4 BRA `(.L_x_101) ;  /* 0x000000000004c947 */ /* 0x001fea0003800000 */
[----:B------:R0:W5:Y:S02]  /*4130*/  LDG.E.LTC128B.U16 R116, desc[UR38][R60.64+0x10] ;  /* 0x000010263c747981 */ /* 0x000164000c1e1520 */
.L_x_101:
[----:B------:R-:W-:Y:S05]  /*4140*/  BSYNC B1 ;  /* 0x0000000000017941 */ /* 0x000fea0003800000 */
.L_x_100:
[----:B-----5:R-:W-:Y:S01]  /*4150*/  HADD2.F32 R4, -RZ, R116.H0_H0 ;  /* 0x20000074ff047230 */ /* 0x020fe20000004100 */
[----:B------:R-:W-:Y:S01]  /*4160*/  ISETP.NE.AND P6, PT, R119, RZ, PT ;  /* 0x000000ff7700720c */ /* 0x000fe20003fc5270 */
[----:B------:R-:W-:Y:S03]  /*4170*/  BSSY B1, `(.L_x_102) ;  /* 0x000000b000017945 */ /* 0x000fe60003800000 */
[----:B---3--:R-:W-:Y:S01]  /*4180*/  FMUL R5, R4, R91 ;  /* 0x0000005b04057220 */ /* 0x008fe20000400000 */
[----:B------:R-:W-:-:S03]  /*4190*/  @P4 IMAD.MOV.U32 R4, RZ, RZ, R14 ;  /* 0x000000ffff044224 */ /* 0x000fc600078e000e */
[----:B------:R-:W-:-:S05]  /*41a0*/  FFMA R5, R28, R90, R5 ;  /* 0x0000005a1c057223 */ /* 0x000fca0000000005 */
[----:B------:R-:W-:-:S04]  /*41b0*/  F2FP.F16.F32.PACK_AB R5, RZ, R5 ;  /* 0x00000005ff05723e */ /* 0x000fc800000000ff */
[----:B------:R-:W-:Y:S01]  /*41c0*/  PRMT R6, R5, 0x7610, R6 ;  /* 0x0000761005067816 */ /* 0x000fe20000000006 */
[----:B------:R-:W-:-:S05]  /*41d0*/  @P4 IMAD.MOV.U32 R5, RZ, RZ, R15 ;  /* 0x000000ffff054224 */ /* 0x000fca00078e000f */
[----:B------:R3:W-:Y:S01]  /*41e0*/  @P4 STG.E.U16 desc[UR38][R4.64+0x10], R6 ;  /* 0x0000100604004986 */ /* 0x0007e2000c101526 */
[----:B------:R-:W-:-:S13]  /*41f0*/  ISETP.GT.AND P4, PT, R3, 0x80, P6 ;  /* 0x000000800300780c */ /* 0x000fda0003784270 */
[----:B---3--:R-:W-:Y:S05]  /*4200*/  @!P4 BRA `(.L_x_103) ;  /* 0x000000000004c947 */ /* 0x008fea0003800000 */
[----:B------:R3:W5:Y:S02]  /*4210*/  LDG.E.LTC128B.U16 R116, desc[UR38][R60.64+0x12] ;  /* 0x000012263c747981 */ /* 0x000764000c1e1520 */
.L_x_103:
[----:B------:R-:W-:Y:S05]  /*4220*/  BSYNC B1 ;  /* 0x0000000000017941 */ /* 0x000fea0003800000 */
.L_x_102:
[----:B-----5:R-:W-:Y:S01]  /*4230*/  HADD2.F32 R4, -RZ, R116.H0_H0 ;  /* 0x20000074ff047230 */ /* 0x020fe20000004100 */
[----:B------:R-:W-:Y:S01]  /*4240*/  BSSY B1, `(.L_x_104) ;  /* 0x000000c000017945 */ /* 0x000fe20003800000 */
[----:B------:R-:W-:-:S03]  /*4250*/  @P4 IMAD.MOV.U32 R5, RZ, RZ, R15 ;  /* 0x000000ffff054224 */ /* 0x000fc600078e000f */
[----:B------:R-:W-:-:S04]  /*4260*/  FMUL R4, R4, R91 ;  /* 0x0000005b04047220 */ /* 0x000fc80000400000 */
[----:B------:R-:W-:-:S05]  /*4270*/  FFMA R4, R29, R90, R4 ;  /* 0x0000005a1d047223 */ /* 0x000fca0000000004 */
[----:B------:R-:W-:-:S04]  /*4280*/  F2FP.F16.F32.PACK_AB R4, RZ, R4 ;  /* 0x00000004ff04723e */ /* 0x000fc800000000ff */
[----:B------:R-:W-:Y:S01]  /*4290*/  PRMT R6, R4, 0x7610, R6 ;  /* 0x0000761004067816 */ /* 0x000fe20000000006 */
[----:B------:R-:W-:-:S05]  /*42a0*/  @P4 IMAD.MOV.U32 R4, RZ, RZ, R14 ;  /* 0x000000ffff044224 */ /* 0x000fca00078e000e */
[----:B------:R0:W-:Y:S01]  /*42b0*/  @P4 STG.E.U16 desc[UR38][R4.64+0x12], R6 ;  /* 0x0000120604004986 */ /* 0x0001e2000c101526 */
[----:B------:R-:W-:-:S04]  /*42c0*/  ISETP.NE.AND P4, PT, R117, RZ, PT ;  /* 0x000000ff7500720c */ /* 0x000fc80003f85270 */
[----:B------:R-:W-:-:S13]  /*42d0*/  ISETP.GT.AND P4, PT, R3, 0x88, P4 ;  /* 0x000000880300780c */ /* 0x000fda0002784270 */
[----:B0-----:R-:W-:Y:S05]  /*42e0*/  @!P4 BRA `(.L_x_105) ;  /* 0x000000000004c947 */ /* 0x001fea0003800000 */
[----:B------:R0:W5:Y:S02]  /*42f0*/  LDG.E.LTC128B.U16 R116, desc[UR38][R12.64+0x10] ;  /* 0x000010260c747981 */ /* 0x000164000c1e1520 */
.L_x_105:
[----:B------:R-:W-:Y:S05]  /*4300*/  BSYNC B1 ;  /* 0x0000000000017941 */ /* 0x000fea0003800000 */
.L_x_104:
        /* <DEDUP_REMOVED lines=9> */
.L_x_107:
[----:B------:R-:W-:Y:S05]  /*43a0*/  BSYNC B1 ;  /* 0x0000000000017941 */ /* 0x000fea0003800000 */
.L_x_106:
[----:B-----5:R-:W-:Y:S01]  /*43b0*/  HADD2.F32 R4, -RZ, R116.H0_H0 ;  /* 0x20000074ff047230 */ /* 0x020fe20000004100 */
[----:B------:R-:W-:Y:S01]  /*43c0*/  ISETP.NE.AND P6, PT, R120, RZ, PT ;  /* 0x000000ff7800720c */ /* 0x000fe20003fc5270 */
        /* <DEDUP_REMOVED lines=8> */
[----:B------:R-:W-:-:S13]  /*4450*/  ISETP.GT.AND P4, PT, R3, 0x80, P6 ;  /* 0x000000800300780c */ /* 0x000fda0003784270 */
[----:B0-----:R-:W-:Y:S05]  /*4460*/  @!P4 BRA `(.L_x_109) ;  /* 0x000000000004c947 */ /* 0x001fea0003800000 */
[----:B------:R0:W5:Y:S02]  /*4470*/  LDG.E.LTC128B.U16 R116, desc[UR38][R60.64+0x20] ;  /* 0x000020263c747981 */ /* 0x000164000c1e1520 */
.L_x_109:
[----:B------:R-:W-:Y:S05]  /*4480*/  BSYNC B1 ;  /* 0x0000000000017941 */ /* 0x000fea0003800000 */
.L_x_108:
[----:B-----5:R-:W-:Y:S01]  /*4490*/  HADD2.F32 R4, -RZ, R116.H0_H0 ;  /* 0x20000074ff047230 */ /* 0x020fe20000004100 */
[----:B------:R-:W-:Y:S01]  /*44a0*/  ISETP.NE.AND P6, PT, R23, RZ, PT ;  /* 0x000000ff1700720c */ /* 0x000fe20003fc5270 */
[----:B------:R-:W-:Y:S03]  /*44b0*/  BSSY B1, `(.L_x_110) ;  /* 0x000000b000017945 */ /* 0x000fe60003800000 */
[----:B------:R-:W-:Y:S01]  /*44c0*/  FMUL R5, R4, R91 ;  /* 0x0000005b04057220 */ /* 0x000fe20000400000 */
[----:B------:R-:W-:-:S03]  /*44d0*/  @P4 IMAD.MOV.U32 R4, RZ, RZ, R14 ;  /* 0x000000ffff044224 */ /* 0x000fc600078e000e */
        /* <DEDUP_REMOVED lines=8> */
.L_x_111:
[----:B------:R-:W-:Y:S05]  /*4560*/  BSYNC B1 ;  /* 0x0000000000017941 */ /* 0x000fea0003800000 */
.L_x_110:
        /* <DEDUP_REMOVED lines=13> */
.L_x_113:
[----:B------:R-:W-:Y:S05]  /*4640*/  BSYNC B1 ;  /* 0x0000000000017941 */ /* 0x000fea0003800000 */
.L_x_112:
[----:B-----5:R-:W-:Y:S01]  /*4650*/  HADD2.F32 R4, -RZ, R116.H0_H0 ;  /* 0x20000074ff047230 */ /* 0x020fe20000004100 */
[----:B------:R-:W-:Y:S04]  /*4660*/  BSSY B1, `(.L_x_114) ;  /* 0x000000b000017945 */ /* 0x000fe80003800000 */
        /* <DEDUP_REMOVED lines=10> */
.L_x_115:
[----:B------:R-:W-:Y:S05]  /*4710*/  BSYNC B1 ;  /* 0x0000000000017941 */ /* 0x000fea0003800000 */
.L_x_114:
        /* <DEDUP_REMOVED lines=13> */
.L_x_117:
[----:B------:R-:W-:Y:S05]  /*47f0*/  BSYNC B1 ;  /* 0x0000000000017941 */ /* 0x000fea0003800000 */
.L_x_116:
        /* <DEDUP_REMOVED lines=13> */
.L_x_119:
[----:B------:R-:W-:Y:S05]  /*48d0*/  BSYNC B1 ;  /* 0x0000000000017941 */ /* 0x000fea0003800000 */
.L_x_118:
        /* <DEDUP_REMOVED lines=13> */
.L_x_121:
[----:B------:R-:W-:Y:S05]  /*49b0*/  BSYNC B1 ;  /* 0x0000000000017941 */ /* 0x000fea0003800000 */
.L_x_120:
        /* <DEDUP_REMOVED lines=12> */
.L_x_123:
[----:B------:R-:W-:Y:S05]  /*4a80*/  BSYNC B1 ;  /* 0x0000000000017941 */ /* 0x000fea0003800000 */
.L_x_122:
        /* <DEDUP_REMOVED lines=13> */
.L_x_125:
[----:B------:R-:W-:Y:S05]  /*4b60*/  BSYNC B1 ;  /* 0x0000000000017941 */ /* 0x000fea0003800000 */
.L_x_124:
        /* <DEDUP_REMOVED lines=13> */
.L_x_127:
[----:B------:R-:W-:Y:S05]  /*4c40*/  BSYNC B1 ;  /* 0x0000000000017941 */ /* 0x000fea0003800000 */
.L_x_126:
        /* <DEDUP_REMOVED lines=13> */
.L_x_129:
[----:B------:R-:W-:Y:S05]  /*4d20*/  BSYNC B1 ;  /* 0x0000000000017941 */ /* 0x000fea0003800000 */
.L_x_128:
        /* <DEDUP_REMOVED lines=12> */
.L_x_131:
[----:B------:R-:W-:Y:S05]  /*4df0*/  BSYNC B1 ;  /* 0x0000000000017941 */ /* 0x000fea0003800000 */
.L_x_130:
        /* <DEDUP_REMOVED lines=13> */
.L_x_133:
[----:B------:R-:W-:Y:S05]  /*4ed0*/  BSYNC B1 ;  /* 0x0000000000017941 */ /* 0x000fea0003800000 */
.L_x_132:
        /* <DEDUP_REMOVED lines=12> */
.L_x_135:
[----:B------:R-:W-:Y:S05]  /*4fa0*/  BSYNC B1 ;  /* 0x0000000000017941 */ /* 0x000fea0003800000 */
.L_x_134:
        /* <DEDUP_REMOVED lines=12> */
.L_x_137:
[----:B------:R-:W-:Y:S05]  /*5070*/  BSYNC B1 ;  /* 0x0000000000017941 */ /* 0x000fea0003800000 */
.L_x_136:
[----:B-----5:R-:W-:Y:S01]  /*5080*/  HADD2.F32 R4, -RZ, R116.H0_H0 ;  /* 0x20000074ff047230 */ /* 0x020fe20000004100 */
[----:B------:R-:W-:Y:S01]  /*5090*/  ISETP.GT.AND P5, PT, R3, 0x88, P5 ;  /* 0x000000880300780c */ /* 0x000fe20002fa4270 */
        /* <DEDUP_REMOVED lines=8> */
[----:B------:R-:W-:Y:S05]  /*5120*/  @!P5 BRA `(.L_x_139) ;  /* 0x000000000004d947 */ /* 0x000fea0003800000 */
[----:B------:R0:W5:Y:S02]  /*5130*/  LDG.E.LTC128B.U16 R116, desc[UR38][R12.64+0x52] ;  /* 0x000052260c747981 */ /* 0x000164000c1e1520 */
.L_x_139:
[----:B------:R-:W-:Y:S05]  /*5140*/  BSYNC B1 ;  /* 0x0000000000017941 */ /* 0x000fea0003800000 */
.L_x_138:
[----:B0----5:R-:W-:Y:S01]  /*5150*/  HADD2.F32 R4, -RZ, R116.H0_H0 ;  /* 0x20000074ff047230 */ /* 0x021fe20000004100 */
        /* <DEDUP_REMOVED lines=11> */
.L_x_141:
[----:B------:R-:W-:Y:S05]  /*5210*/  BSYNC B1 ;  /* 0x0000000000017941 */ /* 0x000fea0003800000 */
.L_x_140:
[----:B0----5:R-:W-:Y:S01]  /*5220*/  HADD2.F32 R4, -RZ, R116.H0_H0 ;  /* 0x20000074ff047230 */ /* 0x021fe20000004100 */
        /* <DEDUP_REMOVED lines=11> */
.L_x_143:
[----:B------:R-:W-:Y:S05]  /*52e0*/  BSYNC B1 ;  /* 0x0000000000017941 */ /* 0x000fea0003800000 */
.L_x_142:
        /* <DEDUP_REMOVED lines=12> */
.L_x_145:
[----:B------:R-:W-:Y:S05]  /*53b0*/  BSYNC B1 ;  /* 0x0000000000017941 */ /* 0x000fea0003800000 */
.L_x_144:
        /* <DEDUP_REMOVED lines=12> */
.L_x_147:
[----:B------:R-:W-:Y:S05]  /*5480*/  BSYNC B1 ;  /* 0x0000000000017941 */ /* 0x000fea0003800000 */
.L_x_146:
        /* <DEDUP_REMOVED lines=12> */
.L_x_149:
[----:B------:R-:W-:Y:S05]  /*5550*/  BSYNC B1 ;  /* 0x0000000000017941 */ /* 0x000fea0003800000 */
.L_x_148:
        /* <DEDUP_REMOVED lines=12> */
.L_x_151:
[----:B------:R-:W-:Y:S05]  /*5620*/  BSYNC B1 ;  /* 0x0000000000017941 */ /* 0x000fea0003800000 */
.L_x_150:
        /* <DEDUP_REMOVED lines=9> */
.L_x_153:
[----:B------:R-:W-:Y:S05]  /*56c0*/  BSYNC B1 ;  /* 0x0000000000017941 */ /* 0x000fea0003800000 */
.L_x_152:
        /* <DEDUP_REMOVED lines=12> */
.L_x_155:
[----:B------:R-:W-:Y:S05]  /*5790*/  BSYNC B1 ;  /* 0x0000000000017941 */ /* 0x000fea0003800000 */
.L_x_154:
[----:B------:R-:W-:Y:S05]  /*57a0*/  @!P0 BRA `(.L_x_156) ;  /* 0x0000001400848947 */ /* 0x000fea0003800000 */
[----:B-----5:R-:W-:-:S05]  /*57b0*/  HADD2.F32 R116, -RZ, R116.H0_H0 ;  /* 0x20000074ff747230 */ /* 0x020fca0000004100 */
[----:B------:R-:W-:-:S04]  /*57c0*/  FMUL R116, R116, R91 ;  /* 0x0000005b74747220 */ /* 0x000fc80000400000 */
[----:B------:R-:W-:-:S05]  /*57d0*/  FFMA R116, R55, R90, R116 ;  /* 0x0000005a37747223 */ /* 0x000fca0000000074 */
[----:B------:R-:W-:-:S05]  /*57e0*/  F2FP.F16.F32.PACK_AB R116, RZ, R116 ;  /* 0x00000074ff74723e */ /* 0x000fca00000000ff */
[----:B------:R0:W-:Y:S01]  /*57f0*/  STG.E.U16 desc[UR38][R10.64+0x72], R116 ;  /* 0x000072740a007986 */ /* 0x0001e2000c101526 */
[----:B------:R-:W-:Y:S05]  /*5800*/  BRA `(.L_x_156) ;  /* 0x00000014006c7947 */ /* 0x000fea0003800000 */
.L_x_33:
[----:B------:R-:W-:Y:S01]  /*5810*/  ULDC.64 UR4, c[0x0][0x5c0] ;  /* 0x0001700000047ab9 */ /* 0x000fe20000000a00 */
[-C--:B------:R-:W-:Y:S01]  /*5820*/  FMUL R56, R56, R90.reuse ;  /* 0x0000005a38387220 */ /* 0x080fe20000400000 */
[----:B------:R-:W-:Y:S01]  /*5830*/  LEA R10, P1, R112, UR4, 0x1 ;  /* 0x00000004700a7c11 */ /* 0x000fe2000f8208ff */
[----:B------:R-:W-:Y:S01]  /*5840*/  IMAD.SHL.U32 R7, R92, 0x2, RZ ;  /* 0x000000025c077824 */ /* 0x000fe200078e00ff */
[----:B------:R-:W-:Y:S01]  /*5850*/  ISETP.GT.AND P3, PT, R4, 0x1, PT ;  /* 0x000000010400780c */ /* 0x000fe20003f64270 */
[----:B------:R-:W-:Y:S01]  /*5860*/  FMUL R57, R57, R90 ;  /* 0x0000005a39397220 */ /* 0x000fe20000400000 */
[----:B------:R-:W-:Y:S01]  /*5870*/  F2FP.F16.F32.PACK_AB R56, RZ, R56 ;  /* 0x00000038ff38723e */ /* 0x000fe200000000ff */
[-C--:B------:R-:W-:Y:S01]  /*5880*/  FMUL R58, R58, R90.reuse ;  /* 0x0000005a3a3a7220 */ /* 0x080fe20000400000 */
[----:B------:R-:W-:Y:S01]  /*5890*/  LEA.HI.X R11, R112, UR5, R105, 0x1, P1 ;  /* 0x00000005700b7c11 */ /* 0x000fe200088f0c69 */
[-C--:B------:R-:W-:Y:S01]  /*58a0*/  FMUL R59, R59, R90.reuse ;  /* 0x0000005a3b3b7220 */ /* 0x080fe20000400000 */
[----:B------:R-:W-:Y:S01]  /*58b0*/  ISETP.GT.AND P1, PT, R3, RZ, P3 ;  /* 0x000000ff0300720c */ /* 0x000fe20001f24270 */
[----:B------:R-:W-:Y:S01]  /*58c0*/  IMAD.SHL.U32 R23, R93, 0x2, RZ ;  /* 0x000000025d177824 */ /* 0x000fe200078e00ff */
[----:B------:R-:W-:Y:S01]  /*58d0*/  ISETP.GT.AND P2, PT, R3, 0x8, P6 ;  /* 0x000000080300780c */ /* 0x000fe20003744270 */
[----:B------:R-:W-:Y:S01]  /*58e0*/  @P0 STG.E.U16 desc[UR38][R10.64], R56 ;  /* 0x000000380a000986 */ /* 0x000fe2000c101526 */
[----:B------:R-:W-:Y:S01]  /*58f0*/  SHF.L.U64.HI R5, R92, 0x1, R95 ;  /* 0x000000015c057819 */ /* 0x000fe2000001025f */
[----:B------:R-:W-:Y:S01]  /*5900*/  FMUL R60, R60, R90 ;  /* 0x0000005a3c3c7220 */ /* 0x000fe20000400000 */
[----:B------:R-:W-:Y:S01]  /*5910*/  IADD3 R8, P0, R7, R10, RZ ;  /* 0x0000000a07087210 */ /* 0x000fe20007f1e0ff */
[-C--:B------:R-:W-:Y:S01]  /*5920*/  FMUL R61, R61, R90.reuse ;  /* 0x0000005a3d3d7220 */ /* 0x080fe20000400000 */
[----:B------:R-:W-:Y:S01]  /*5930*/  F2FP.F16.F32.PACK_AB R57, RZ, R57 ;  /* 0x00000039ff39723e */ /* 0x000fe200000000ff */
[----:B------:R-:W-:Y:S01]  /*5940*/  FMUL R63, R63, R90 ;  /* 0x0000005a3f3f7220 */ /* 0x000fe20000400000 */
[----:B------:R-:W-:Y:S01]  /*5950*/  F2FP.F16.F32.PACK_AB R58, RZ, R58 ;  /* 0x0000003aff3a723e */ /* 0x000fe200000000ff */
[----:B------:R-:W-:Y:S01]  /*5960*/  IMAD.X R9, R5, 0x1, R11, P0 ;  /* 0x0000000105097824 */ /* 0x000fe200000e060b */
[----:B------:R-:W-:Y:S01]  /*5970*/  ISETP.GT.AND P0, PT, R3, 0x8, P3 ;  /* 0x000000080300780c */ /* 0x000fe20001f04270 */
[----:B------:R-:W-:Y:S01]  /*5980*/  @P1 STG.E.U16 desc[UR38][R10.64+0x2], R57 ;  /* 0x000002390a001986 */ /* 0x000fe2000c101526 */
[----:B------:R-:W-:Y:S01]  /*5990*/  F2FP.F16.F32.PACK_AB R59, RZ, R59 ;  /* 0x0000003bff3b723e */ /* 0x000fe200000000ff */
[----:B------:R-:W-:Y:S01]  /*59a0*/  FMUL R62, R62, R90 ;  /* 0x0000005a3e3e7220 */ /* 0x000fe20000400000 */
[----:B------:R-:W-:Y:S01]  /*59b0*/  SHF.L.U64.HI R13, R93, 0x1, R94 ;  /* 0x000000015d0d7819 */ /* 0x000fe2000001025e */
[----:B------:R-:W-:Y:S01]  /*59c0*/  @P2 STG.E.U16 desc[UR38][R8.64], R58 ;  /* 0x0000003a08002986 */ /* 0x000fe2000c101526 */
[----:B------:R-:W-:Y:S01]  /*59d0*/  IADD3 R6, P1, P2, R23, R10, R7 ;  /* 0x0000000a17067210 */ /* 0x000fe20007a3e007 */
[-C--:B------:R-:W-:Y:S01]  /*59e0*/  FMUL R64, R64, R90.reuse ;  /* 0x0000005a40407220 */ /* 0x080fe20000400000 */
[C---:B------:R-:W-:Y:S01]  /*59f0*/  ISETP.GT.AND P4, PT, R4.reuse, 0x8, PT ;  /* 0x000000080400780c */ /* 0x040fe20003f84270 */
[-C--:B------:R-:W-:Y:S01]  /*5a00*/  FMUL R65, R65, R90.reuse ;  /* 0x0000005a41417220 */ /* 0x080fe20000400000 */
[----:B------:R-:W-:Y:S01]  /*5a10*/  ISETP.GT.AND P3, PT, R4, 0x9, PT ;  /* 0x000000090400780c */ /* 0x000fe20003f64270 */
[-C--:B------:R-:W-:Y:S01]  /*5a20*/  FMUL R66, R66, R90.reuse ;  /* 0x0000005a42427220 */ /* 0x080fe20000400000 */
[----:B------:R-:W-:Y:S01]  /*5a30*/  IADD3.X R7, R13, R11, R5, P1, P2 ;  /* 0x0000000b0d077210 */ /* 0x000fe20000fe4405 */
[----:B------:R-:W-:Y:S01]  /*5a40*/  @P0 STG.E.U16 desc[UR38][R8.64+0x2], R59 ;  /* 0x0000023b08000986 */ /* 0x000fe2000c101526 */
[----:B------:R-:W-:Y:S01]  /*5a50*/  ISETP.GT.AND P1, PT, R3, RZ, P4 ;  /* 0x000000ff0300720c */ /* 0x000fe20002724270 */
[-C--:B------:R-:W-:Y:S01]  /*5a60*/  FMUL R67, R67, R90.reuse ;  /* 0x0000005a43437220 */ /* 0x080fe20000400000 */
[----:B------:R-:W-:Y:S01]  /*5a70*/  ISETP.GT.AND P0, PT, R3, RZ, P3 ;  /* 0x000000ff0300720c */ /* 0x000fe20001f04270 */
[----:B------:R-:W-:Y:S01]  /*5a80*/  FMUL R68, R68, R90 ;  /* 0x0000005a44447220 */ /* 0x000fe20000400000 */
[----:B------:R-:W-:Y:S01]  /*5a90*/  F2FP.F16.F32.PACK_AB R60, RZ, R60 ;  /* 0x0000003cff3c723e */ /* 0x000fe200000000ff */
[-C--:B------:R-:W-:Y:S01]  /*5aa0*/  FMUL R69, R69, R90.reuse ;  /* 0x0000005a45457220 */ /* 0x080fe20000400000 */
[----:B------:R-:W-:Y:S01]  /*5ab0*/  F2FP.F16.F32.PACK_AB R61, RZ, R61 ;  /* 0x0000003dff3d723e */ /* 0x000fe200000000ff */
[-C--:B------:R-:W-:Y:S01]  /*5ac0*/  FMUL R70, R70, R90.reuse ;  /* 0x0000005a46467220 */ /* 0x080fe20000400000 */
[----:B------:R-:W-:Y:S01]  /*5ad0*/  F2FP.F16.F32.PACK_AB R63, RZ, R63 ;  /* 0x0000003fff3f723e */ /* 0x000fe200000000ff */
[----:B------:R-:W-:Y:S01]  /*5ae0*/  FMUL R71, R71, R90 ;  /* 0x0000005a47477220 */ /* 0x000fe20000400000 */
[----:B------:R-:W-:Y:S01]  /*5af0*/  F2FP.F16.F32.PACK_AB R62, RZ, R62 ;  /* 0x0000003eff3e723e */ /* 0x000fe200000000ff */
[----:B------:R-:W-:Y:S01]  /*5b00*/  FMUL R72, R72, R90 ;  /* 0x0000005a48487220 */ /* 0x000fe20000400000 */
[----:B------:R-:W-:Y:S01]  /*5b10*/  F2FP.F16.F32.PACK_AB R64, RZ, R64 ;  /* 0x00000040ff40723e */ /* 0x000fe200000000ff */
[----:B------:R-:W-:Y:S01]  /*5b20*/  @P1 STG.E.U16 desc[UR38][R10.64+0x10], R60 ;  /* 0x0000103c0a001986 */ /* 0x000fe2000c101526 */
[----:B------:R-:W-:Y:S01]  /*5b30*/  ISETP.GT.AND P1, PT, R3, 0x8, P4 ;  /* 0x000000080300780c */ /* 0x000fe20002724270 */
[-C--:B------:R-:W-:Y:S01]  /*5b40*/  FMUL R73, R73, R90.reuse ;  /* 0x0000005a49497220 */ /* 0x080fe20000400000 */
[----:B------:R-:W-:Y:S01]  /*5b50*/  ISETP.GT.AND P2, PT, R4, 0x11, PT ;  /* 0x000000110400780c */ /* 0x000fe20003f44270 */
[----:B------:R-:W-:Y:S01]  /*5b60*/  @P0 STG.E.U16 desc[UR38][R10.64+0x12], R61 ;  /* 0x0000123d0a000986 */ /* 0x000fe2000c101526 */
[----:B------:R-:W-:Y:S01]  /*5b70*/  ISETP.GT.AND P0, PT, R3, 0x8, P3 ;  /* 0x000000080300780c */ /* 0x000fe20001f04270 */
[-C--:B------:R-:W-:Y:S01]  /*5b80*/  FMUL R74, R74, R90.reuse ;  /* 0x0000005a4a4a7220 */ /* 0x080fe20000400000 */
[----:B------:R-:W-:Y:S01]  /*5b90*/  ISETP.GT.AND P3, PT, R4, 0x10, PT ;  /* 0x000000100400780c */ /* 0x000fe20003f64270 */
[-C--:B------:R-:W-:Y:S01]  /*5ba0*/  FMUL R75, R75, R90.reuse ;  /* 0x0000005a4b4b7220 */ /* 0x080fe20000400000 */
[----:B------:R-:W-:Y:S01]  /*5bb0*/  F2FP.F16.F32.PACK_AB R65, RZ, R65 ;  /* 0x00000041ff41723e */ /* 0x000fe200000000ff */
[----:B------:R-:W-:Y:S01]  /*5bc0*/  FMUL R76, R76, R90 ;  /* 0x0000005a4c4c7220 */ /* 0x000fe20000400000 */
[----:B------:R-:W-:Y:S01]  /*5bd0*/  F2FP.F16.F32.PACK_AB R66, RZ, R66 ;  /* 0x00000042ff42723e */ /* 0x000fe200000000ff */
[----:B------:R-:W-:Y:S01]  /*5be0*/  FMUL R77, R77, R90 ;  /* 0x0000005a4d4d7220 */ /* 0x000fe20000400000 */
[----:B------:R-:W-:Y:S01]  /*5bf0*/  F2FP.F16.F32.PACK_AB R67, RZ, R67 ;  /* 0x00000043ff43723e */ /* 0x000fe200000000ff */
[----:B------:R-:W-:Y:S01]  /*5c00*/  @P1 STG.E.U16 desc[UR38][R8.64+0x10], R62 ;  /* 0x0000103e08001986 */ /* 0x000fe2000c101526 */
[----:B------:R-:W-:Y:S01]  /*5c10*/  F2FP.F16.F32.PACK_AB R68, RZ, R68 ;  /* 0x00000044ff44723e */ /* 0x000fe200000000ff */
[-C--:B------:R-:W-:Y:S01]  /*5c20*/  FMUL R78, R78, R90.reuse ;  /* 0x0000005a4e4e7220 */ /* 0x080fe20000400000 */
[----:B------:R-:W-:Y:S01]  /*5c30*/  ISETP.GT.AND P1, PT, R4, 0x19, PT ;  /* 0x000000190400780c */ /* 0x000fe20003f24270 */
[----:B------:R-:W-:Y:S01]  /*5c40*/  @P0 STG.E.U16 desc[UR38][R8.64+0x12], R63 ;  /* 0x0000123f08000986 */ /* 0x000fe2000c101526 */
[----:B------:R-:W-:Y:S01]  /*5c50*/  ISETP.GT.AND P0, PT, R3, RZ, P3 ;  /* 0x000000ff0300720c */ /* 0x000fe20001f04270 */
[-C--:B------:R-:W-:Y:S01]  /*5c60*/  FMUL R79, R79, R90.reuse ;  /* 0x0000005a4f4f7220 */ /* 0x080fe20000400000 */
[----:B------:R-:W-:Y:S01]  /*5c70*/  F2FP.F16.F32.PACK_AB R69, RZ, R69 ;  /* 0x00000045ff45723e */ /* 0x000fe200000000ff */
[----:B------:R-:W-:Y:S01]  /*5c80*/  FMUL R80, R80, R90 ;  /* 0x0000005a50507220 */ /* 0x000fe20000400000 */
[----:B------:R-:W-:Y:S01]  /*5c90*/  F2FP.F16.F32.PACK_AB R70, RZ, R70 ;  /* 0x00000046ff46723e */ /* 0x000fe200000000ff */
        /* <DEDUP_REMOVED lines=8> */
[----:B------:R-:W-:Y:S01]  /*5d20*/  @P0 STG.E.U16 desc[UR38][R10.64+0x20], R64 ;  /* 0x000020400a000986 */ /* 0x000fe2000c101526 */
[----:B------:R-:W-:Y:S01]  /*5d30*/  ISETP.GT.AND P0, PT, R3, RZ, P2 ;  /* 0x000000ff0300720c */ /* 0x000fe20001704270 */
[-C--:B------:R-:W-:Y:S01]  /*5d40*/  FMUL R85, R85, R90.reuse ;  /* 0x0000005a55557220 */ /* 0x080fe20000400000 */
[----:B------:R-:W-:Y:S01]  /*5d50*/  F2FP.F16.F32.PACK_AB R75, RZ, R75 ;  /* 0x0000004bff4b723e */ /* 0x000fe200000000ff */
[-C--:B------:R-:W-:Y:S01]  /*5d60*/  FMUL R86, R86, R90.reuse ;  /* 0x0000005a56567220 */ /* 0x080fe20000400000 */
[----:B------:R-:W-:Y:S01]  /*5d70*/  ISETP.GT.AND P5, PT, R4, 0x28, PT ;  /* 0x000000280400780c */ /* 0x000fe20003fa4270 */
[----:B------:R-:W-:Y:S01]  /*5d80*/  FMUL R87, R87, R90 ;  /* 0x0000005a57577220 */ /* 0x000fe20000400000 */
[----:B------:R-:W-:Y:S01]  /*5d90*/  F2FP.F16.F32.PACK_AB R76, RZ, R76 ;  /* 0x0000004cff4c723e */ /* 0x000fe200000000ff */
[-C--:B------:R-:W-:Y:S01]  /*5da0*/  FMUL R24, R24, R90.reuse ;  /* 0x0000005a18187220 */ /* 0x080fe20000400000 */
[----:B------:R-:W-:Y:S01]  /*5db0*/  ISETP.GT.AND P4, PT, R4, 0x29, PT ;  /* 0x000000290400780c */ /* 0x000fe20003f84270 */
[-C--:B------:R-:W-:Y:S01]  /*5dc0*/  FMUL R25, R25, R90.reuse ;  /* 0x0000005a19197220 */ /* 0x080fe20000400000 */
[----:B------:R-:W-:Y:S01]  /*5dd0*/  F2FP.F16.F32.PACK_AB R77, RZ, R77 ;  /* 0x0000004dff4d723e */ /* 0x000fe200000000ff */
[----:B------:R-:W-:Y:S01]  /*5de0*/  FMUL R26, R26, R90 ;  /* 0x0000005a1a1a7220 */ /* 0x000fe20000400000 */
[----:B------:R-:W-:Y:S01]  /*5df0*/  F2FP.F16.F32.PACK_AB R78, RZ, R78 ;  /* 0x0000004eff4e723e */ /* 0x000fe200000000ff */
[----:B------:R-:W-:Y:S01]  /*5e00*/  @P0 STG.E.U16 desc[UR38][R10.64+0x22], R65 ;  /* 0x000022410a000986 */ /* 0x000fe2000c101526 */
[----:B------:R-:W-:Y:S01]  /*5e10*/  ISETP.GT.AND P0, PT, R3, 0x8, P3 ;  /* 0x000000080300780c */ /* 0x000fe20001f04270 */
[-C--:B------:R-:W-:Y:S01]  /*5e20*/  FMUL R27, R27, R90.reuse ;  /* 0x0000005a1b1b7220 */ /* 0x080fe20000400000 */
[----:B------:R-:W-:Y:S01]  /*5e30*/  F2FP.F16.F32.PACK_AB R79, RZ, R79 ;  /* 0x0000004fff4f723e */ /* 0x000fe200000000ff */
[-C--:B------:R-:W-:Y:S01]  /*5e40*/  FMUL R28, R28, R90.reuse ;  /* 0x0000005a1c1c7220 */ /* 0x080fe20000400000 */
[----:B------:R-:W-:Y:S01]  /*5e50*/  ISETP.GT.AND P3, PT, R4, 0x30, PT ;  /* 0x000000300400780c */ /* 0x000fe20003f64270 */
        /* <DEDUP_REMOVED lines=8> */
[----:B------:R-:W-:Y:S01]  /*5ee0*/  @P0 STG.E.U16 desc[UR38][R8.64+0x20], R66 ;  /* 0x0000204208000986 */ /* 0x000fe2000c101526 */
[----:B------:R-:W-:Y:S01]  /*5ef0*/  ISETP.GT.AND P0, PT, R3, 0x8, P2 ;  /* 0x000000080300780c */ /* 0x000fe20001704270 */
[-C--:B------:R-:W-:Y:S01]  /*5f00*/  FMUL R33, R33, R90.reuse ;  /* 0x0000005a21217220 */ /* 0x080fe20000400000 */
[----:B------:R-:W-:Y:S01]  /*5f10*/  ISETP.GT.AND P2, PT, R4, 0x18, PT ;  /* 0x000000180400780c */ /* 0x000fe20003f44270 */
[----:B------:R-:W-:Y:S01]  /*5f20*/  FMUL R34, R34, R90 ;  /* 0x0000005a22227220 */ /* 0x000fe20000400000 */
[----:B------:R-:W-:Y:S01]  /*5f30*/  F2FP.F16.F32.PACK_AB R84, RZ, R84 ;  /* 0x00000054ff54723e */ /* 0x000fe200000000ff */
[-C--:B------:R-:W-:Y:S01]  /*5f40*/  FMUL R35, R35, R90.reuse ;  /* 0x0000005a23237220 */ /* 0x080fe20000400000 */
[----:B------:R-:W-:Y:S01]  /*5f50*/  P2R R5, PR, RZ, 0x20 ;  /* 0x00000020ff057803 */ /* 0x000fe20000000000 */
[-C--:B------:R-:W-:Y:S01]  /*5f60*/  FMUL R36, R36, R90.reuse ;  /* 0x0000005a24247220 */ /* 0x080fe20000400000 */
[----:B------:R-:W-:Y:S01]  /*5f70*/  F2FP.F16.F32.PACK_AB R85, RZ, R85 ;  /* 0x00000055ff55723e */ /* 0x000fe200000000ff */
[----:B------:R-:W-:Y:S01]  /*5f80*/  FMUL R37, R37, R90 ;  /* 0x0000005a25257220 */ /* 0x000fe20000400000 */
[----:B------:R-:W-:Y:S01]  /*5f90*/  F2FP.F16.F32.PACK_AB R86, RZ, R86 ;  /* 0x00000056ff56723e */ /* 0x000fe200000000ff */
[-C--:B------:R-:W-:Y:S01]  /*5fa0*/  FMUL R38, R38, R90.reuse ;  /* 0x0000005a26267220 */ /* 0x080fe20000400000 */
[----:B------:R-:W-:Y:S01]  /*5fb0*/  F2FP.F16.F32.PACK_AB R87, RZ, R87 ;  /* 0x00000057ff57723e */ /* 0x000fe200000000ff */
[----:B------:R-:W-:Y:S01]  /*5fc0*/  @P0 STG.E.U16 desc[UR38][R8.64+0x22], R67 ;  /* 0x0000224308000986 */ /* 0x000fe2000c101526 */
[----:B------:R-:W-:Y:S01]  /*5fd0*/  ISETP.GT.AND P0, PT, R3, RZ, P2 ;  /* 0x000000ff0300720c */ /* 0x000fe20001704270 */
        /* <DEDUP_REMOVED lines=36> */
[----:B------:R-:W-:Y:S01]  /*6220*/  FMUL R55, R55, R90 ;  /* 0x0000005a37377220 */ /* 0x000fe20000400000 */
[----:B------:R-:W-:-:S02]  /*6230*/  F2FP.F16.F32.PACK_AB R39, RZ, R39 ;  /* 0x00000027ff27723e */ /* 0x000fc400000000ff */
[----:B------:R-:W-:Y:S01]  /*6240*/  F2FP.F16.F32.PACK_AB R40, RZ, R40 ;  /* 0x00000028ff28723e */ /* 0x000fe200000000ff */
[----:B------:R-:W-:Y:S01]  /*6250*/  @P0 STG.E.U16 desc[UR38][R8.64+0x30], R70 ;  /* 0x0000304608000986 */ /* 0x000fe2000c101526 */
[----:B------:R-:W-:Y:S02]  /*6260*/  ISETP.GT.AND P0, PT, R3, 0x8, P1 ;  /* 0x000000080300780c */ /* 0x000fe40000f04270 */
[----:B------:R-:W-:Y:S02]  /*6270*/  ISETP.GT.AND P1, PT, R4, 0x21, PT ;  /* 0x000000210400780c */ /* 0x000fe40003f24270 */
[----:B------:R-:W-:Y:S02]  /*6280*/  F2FP.F16.F32.PACK_AB R41, RZ, R41 ;  /* 0x00000029ff29723e */ /* 0x000fe400000000ff */
[----:B------:R-:W-:Y:S02]  /*6290*/  F2FP.F16.F32.PACK_AB R42, RZ, R42 ;  /* 0x0000002aff2a723e */ /* 0x000fe400000000ff */
[----:B------:R-:W-:-:S02]  /*62a0*/  F2FP.F16.F32.PACK_AB R43, RZ, R43 ;  /* 0x0000002bff2b723e */ /* 0x000fc400000000ff */
[----:B------:R-:W-:Y:S02]  /*62b0*/  F2FP.F16.F32.PACK_AB R44, RZ, R44 ;  /* 0x0000002cff2c723e */ /* 0x000fe400000000ff */
[----:B------:R-:W-:Y:S01]  /*62c0*/  F2FP.F16.F32.PACK_AB R45, RZ, R45 ;  /* 0x0000002dff2d723e */ /* 0x000fe200000000ff */
[----:B------:R-:W-:Y:S01]  /*62d0*/  @P0 STG.E.U16 desc[UR38][R8.64+0x32], R71 ;  /* 0x0000324708000986 */ /* 0x000fe2000c101526 */
[----:B------:R-:W-:Y:S02]  /*62e0*/  ISETP.GT.AND P0, PT, R3, RZ, P2 ;  /* 0x000000ff0300720c */ /* 0x000fe40001704270 */
[----:B------:R-:W-:Y:S02]  /*62f0*/  F2FP.F16.F32.PACK_AB R46, RZ, R46 ;  /* 0x0000002eff2e723e */ /* 0x000fe400000000ff */
[----:B------:R-:W-:Y:S02]  /*6300*/  F2FP.F16.F32.PACK_AB R47, RZ, R47 ;  /* 0x0000002fff2f723e */ /* 0x000fe400000000ff */
[----:B------:R-:W-:-:S02]  /*6310*/  F2FP.F16.F32.PACK_AB R48, RZ, R48 ;  /* 0x00000030ff30723e */ /* 0x000fc400000000ff */
[----:B------:R-:W-:Y:S02]  /*6320*/  F2FP.F16.F32.PACK_AB R49, RZ, R49 ;  /* 0x00000031ff31723e */ /* 0x000fe400000000ff */
[----:B------:R-:W-:Y:S02]  /*6330*/  F2FP.F16.F32.PACK_AB R50, RZ, R50 ;  /* 0x00000032ff32723e */ /* 0x000fe400000000ff */
[----:B------:R-:W-:Y:S01]  /*6340*/  F2FP.F16.F32.PACK_AB R51, RZ, R51 ;  /* 0x00000033ff33723e */ /* 0x000fe200000000ff */
[----:B------:R-:W-:Y:S01]  /*6350*/  @P0 STG.E.U16 desc[UR38][R10.64+0x40], R72 ;  /* 0x000040480a000986 */ /* 0x000fe2000c101526 */
[----:B------:R-:W-:Y:S02]  /*6360*/  ISETP.GT.AND P0, PT, R3, RZ, P1 ;  /* 0x000000ff0300720c */ /* 0x000fe40000f04270 */
[----:B------:R-:W-:Y:S02]  /*6370*/  F2FP.F16.F32.PACK_AB R52, RZ, R52 ;  /* 0x00000034ff34723e */ /* 0x000fe400000000ff */
[----:B------:R-:W-:-:S02]  /*6380*/  F2FP.F16.F32.PACK_AB R53, RZ, R53 ;  /* 0x00000035ff35723e */ /* 0x000fc400000000ff */
[----:B------:R-:W-:Y:S02]  /*6390*/  F2FP.F16.F32.PACK_AB R54, RZ, R54 ;  /* 0x00000036ff36723e */ /* 0x000fe400000000ff */
[----:B------:R-:W-:-:S05]  /*63a0*/  F2FP.F16.F32.PACK_AB R55, RZ, R55 ;  /* 0x00000037ff37723e */ /* 0x000fca00000000ff */
[----:B------:R-:W-:Y:S01]  /*63b0*/  @P0 STG.E.U16 desc[UR38][R10.64+0x42], R73 ;  /* 0x000042490a000986 */ /* 0x000fe2000c101526 */
[----:B------:R-:W-:Y:S02]  /*63c0*/  ISETP.GT.AND P0, PT, R3, 0x8, P2 ;  /* 0x000000080300780c */ /* 0x000fe40001704270 */
[----:B------:R-:W-:-:S11]  /*63d0*/  ISETP.GT.AND P2, PT, R4, 0x38, PT ;  /* 0x000000380400780c */ /* 0x000fd60003f44270 */
[----:B------:R-:W-:Y:S01]  /*63e0*/  @P0 STG.E.U16 desc[UR38][R8.64+0x40], R74 ;  /* 0x0000404a08000986 */ /* 0x000fe2000c101526 */
[----:B------:R-:W-:-:S13]  /*63f0*/  ISETP.GT.AND P0, PT, R3, 0x8, P1 ;  /* 0x000000080300780c */ /* 0x000fda0000f04270 */
[----:B------:R-:W-:Y:S01]  /*6400*/  @P0 STG.E.U16 desc[UR38][R8.64+0x42], R75 ;  /* 0x0000424b08000986 */ /* 0x000fe2000c101526 */
[----:B------:R-:W-:-:S13]  /*6410*/  ISETP.GT.AND P0, PT, R3, RZ, P5 ;  /* 0x000000ff0300720c */ /* 0x000fda0002f04270 */
[----:B------:R-:W-:Y:S01]  /*6420*/  @P0 STG.E.U16 desc[UR38][R10.64+0x50], R76 ;  /* 0x0000504c0a000986 */ /* 0x000fe2000c101526 */
[----:B------:R-:W-:-:S13]  /*6430*/  ISETP.GT.AND P0, PT, R3, RZ, P4 ;  /* 0x000000ff0300720c */ /* 0x000fda0002704270 */
[----:B------:R-:W-:Y:S01]  /*6440*/  @P0 STG.E.U16 desc[UR38][R10.64+0x52], R77 ;  /* 0x0000524d0a000986 */ /* 0x000fe2000c101526 */
[----:B------:R-:W-:-:S13]  /*6450*/  ISETP.GT.AND P0, PT, R3, 0x8, P5 ;  /* 0x000000080300780c */ /* 0x000fda0002f04270 */
[----:B------:R-:W-:Y:S01]  /*6460*/  @P0 STG.E.U16 desc[UR38][R8.64+0x50], R78 ;  /* 0x0000504e08000986 */ /* 0x000fe2000c101526 */
[----:B------:R-:W-:-:S13]  /*6470*/  ISETP.GT.AND P0, PT, R3, 0x8, P4 ;  /* 0x000000080300780c */ /* 0x000fda0002704270 */
[----:B------:R-:W-:Y:S01]  /*6480*/  @P0 STG.E.U16 desc[UR38][R8.64+0x52], R79 ;  /* 0x0000524f08000986 */ /* 0x000fe2000c101526 */
[----:B------:R-:W-:-:S13]  /*6490*/  ISETP.GT.AND P0, PT, R3, RZ, P3 ;  /* 0x000000ff0300720c */ /* 0x000fda0001f04270 */
[----:B------:R-:W-:Y:S01]  /*64a0*/  @P0 STG.E.U16 desc[UR38][R10.64+0x60], R80 ;  /* 0x000060500a000986 */ /* 0x000fe2000c101526 */
[----:B------:R-:W-:-:S04]  /*64b0*/  ISETP.GT.AND P0, PT, R4, 0x31, PT ;  /* 0x000000310400780c */ /* 0x000fc80003f04270 */
[----:B------:R-:W-:-:S13]  /*64c0*/  ISETP.GT.AND P1, PT, R3, RZ, P0 ;  /* 0x000000ff0300720c */ /* 0x000fda0000724270 */
[----:B------:R-:W-:Y:S01]  /*64d0*/  @P1 STG.E.U16 desc[UR38][R10.64+0x62], R81 ;  /* 0x000062510a001986 */ /* 0x000fe2000c101526 */
[----:B------:R-:W-:-:S13]  /*64e0*/  ISETP.GT.AND P1, PT, R3, 0x8, P3 ;  /* 0x000000080300780c */ /* 0x000fda0001f24270 */
[----:B------:R-:W-:Y:S01]  /*64f0*/  @P1 STG.E.U16 desc[UR38][R8.64+0x60], R82 ;  /* 0x0000605208001986 */ /* 0x000fe2000c101526 */
[----:B------:R-:W-:-:S13]  /*6500*/  ISETP.GT.AND P1, PT, R3, 0x8, P0 ;  /* 0x000000080300780c */ /* 0x000fda0000724270 */
[----:B------:R-:W-:Y:S01]  /*6510*/  @P1 STG.E.U16 desc[UR38][R8.64+0x62], R83 ;  /* 0x0000625308001986 */ /* 0x000fe2000c101526 */
[----:B------:R-:W-:-:S05]  /*6520*/  IADD3 R14, P1, R23, R8, RZ ;  /* 0x00000008170e7210 */ /* 0x000fca0007f3e0ff */
[----:B------:R-:W-:Y:S01]  /*6530*/  IMAD.X R15, R13, 0x1, R9, P1 ;  /* 0x000000010d0f7824 */ /* 0x000fe200008e0609 */
[----:B------:R-:W-:-:S13]  /*6540*/  ISETP.GT.AND P1, PT, R3, RZ, P2 ;  /* 0x000000ff0300720c */ /* 0x000fda0001724270 */
[----:B------:R-:W-:Y:S01]  /*6550*/  @P1 STG.E.U16 desc[UR38][R10.64+0x70], R84 ;  /* 0x000070540a001986 */ /* 0x000fe2000c101526 */
[----:B------:R-:W-:-:S05]  /*6560*/  IADD3 R20, P1, R23, R8, RZ ;  /* 0x0000000817147210 */ /* 0x000fca0007f3e0ff */
[----:B------:R-:W-:Y:S01]  /*6570*/  IMAD.X R21, R13, 0x1, R9, P1 ;  /* 0x000000010d157824 */ /* 0x000fe200008e0609 */
[----:B------:R-:W-:-:S05]  /*6580*/  IADD3 R12, P1, R23, R10, RZ ;  /* 0x0000000a170c7210 */ /* 0x000fca0007f3e0ff */
[----:B------:R-:W-:Y:S01]  /*6590*/  IMAD.X R13, R13, 0x1, R11, P1 ;  /* 0x000000010d0d7824 */ /* 0x000fe200008e060b */
[----:B------:R-:W-:-:S04]  /*65a0*/  ISETP.GT.AND P1, PT, R4, 0x39, PT ;  /* 0x000000390400780c */ /* 0x000fc80003f24270 */
[----:B------:R-:W-:-:S13]  /*65b0*/  ISETP.GT.AND P5, PT, R3, RZ, P1 ;  /* 0x000000ff0300720c */ /* 0x000fda0000fa4270 */
[----:B------:R-:W-:Y:S01]  /*65c0*/  @P5 STG.E.U16 desc[UR38][R10.64+0x72], R85 ;  /* 0x000072550a005986 */ /* 0x000fe2000c101526 */
[----:B------:R-:W-:-:S13]  /*65d0*/  ISETP.GT.AND P5, PT, R3, 0x8, P2 ;  /* 0x000000080300780c */ /* 0x000fda00017a4270 */
[----:B------:R-:W-:Y:S01]  /*65e0*/  @P5 STG.E.U16 desc[UR38][R8.64+0x70], R86 ;  /* 0x0000705608005986 */ /* 0x000fe2000c101526 */
[----:B------:R-:W-:-:S13]  /*65f0*/  ISETP.GT.AND P5, PT, R3, 0x8, P1 ;  /* 0x000000080300780c */ /* 0x000fda0000fa4270 */
[----:B------:R0:W-:Y:S01]  /*6600*/  @P5 STG.E.U16 desc[UR38][R8.64+0x72], R87 ;  /* 0x0000725708005986 */ /* 0x0001e2000c101526 */
[C---:B------:R-:W-:Y:S02]  /*6610*/  ISETP.GT.AND P5, PT, R3.reuse, 0x80, P6 ;  /* 0x000000800300780c */ /* 0x040fe400037a4270 */
[----:B------:R-:W-:-:S11]  /*6620*/  ISETP.GT.AND P6, PT, R3, 0x88, P6 ;  /* 0x000000880300780c */ /* 0x000fd600037c4270 */
[----:B------:R-:W-:Y:S01]  /*6630*/  @P5 STG.E.U16 desc[UR38][R12.64], R24 ;  /* 0x000000180c005986 */ /* 0x000fe2000c101526 */
[----:B------:R-:W-:-:S04]  /*6640*/  ISETP.GT.AND P5, PT, R4, 0x1, PT ;  /* 0x000000010400780c */ /* 0x000fc80003fa4270 */
[----:B------:R-:W-:-:S13]  /*6650*/  ISETP.GT.AND P5, PT, R3, 0x80, P5 ;  /* 0x000000800300780c */ /* 0x000fda0002fa4270 */
[----:B0-----:R-:W-:Y:S02]  /*6660*/  @P5 IMAD.MOV.U32 R8, RZ, RZ, R12 ;  /* 0x000000ffff085224 */ /* 0x001fe400078e000c */
[----:B------:R-:W-:-:S05]  /*6670*/  @P5 IMAD.MOV.U32 R9, RZ, RZ, R13 ;  /* 0x000000ffff095224 */ /* 0x000fca00078e000d */
[----:B------:R0:W-:Y:S01]  /*6680*/  @P5 STG.E.U16 desc[UR38][R8.64+0x2], R25 ;  /* 0x0000021908005986 */ /* 0x0001e2000c101526 */
[----:B------:R-:W-:-:S03]  /*6690*/  ISETP.NE.AND P5, PT, R5, RZ, PT ;  /* 0x000000ff0500720c */ /* 0x000fc60003fa5270 */
[----:B------:R-:W-:Y:S01]  /*66a0*/  @P6 STG.E.U16 desc[UR38][R14.64], R26 ;  /* 0x0000001a0e006986 */ /* 0x000fe2000c101526 */
[----:B------:R-:W-:-:S04]  /*66b0*/  ISETP.GT.AND P6, PT, R4, 0x1, PT ;  /* 0x000000010400780c */ /* 0x000fc80003fc4270 */
[----:B------:R-:W-:-:S13]  /*66c0*/  ISETP.GT.AND P6, PT, R3, 0x88, P6 ;  /* 0x000000880300780c */ /* 0x000fda00037c4270 */
[----:B------:R-:W-:Y:S01]  /*66d0*/  @P6 STG.E.U16 desc[UR38][R20.64+0x2], R27 ;  /* 0x0000021b14006986 */ /* 0x000fe2000c101526 */
[----:B------:R-:W-:-:S04]  /*66e0*/  ISETP.GT.AND P6, PT, R4, 0x8, PT ;  /* 0x000000080400780c */ /* 0x000fc80003fc4270 */
[----:B------:R-:W-:-:S13]  /*66f0*/  ISETP.GT.AND P6, PT, R3, 0x80, P6 ;  /* 0x000000800300780c */ /* 0x000fda00037c4270 */
[----:B0-----:R-:W-:Y:S02]  /*6700*/  @P6 IMAD.MOV.U32 R8, RZ, RZ, R12 ;  /* 0x000000ffff086224 */ /* 0x001fe400078e000c */
[----:B------:R-:W-:-:S05]  /*6710*/  @P6 IMAD.MOV.U32 R9, RZ, RZ, R13 ;  /* 0x000000ffff096224 */ /* 0x000fca00078e000d */
[----:B------:R0:W-:Y:S01]  /*6720*/  @P6 STG.E.U16 desc[UR38][R8.64+0x10], R28 ;  /* 0x0000101c08006986 */ /* 0x0001e2000c101526 */
[----:B------:R-:W-:-:S04]  /*6730*/  ISETP.GT.AND P6, PT, R4, 0x9, PT ;  /* 0x000000090400780c */ /* 0x000fc80003fc4270 */
[----:B------:R-:W-:-:S13]  /*6740*/  ISETP.GT.AND P6, PT, R3, 0x80, P6 ;  /* 0x000000800300780c */ /* 0x000fda00037c4270 */
[----:B0-----:R-:W-:Y:S02]  /*6750*/  @P6 IMAD.MOV.U32 R8, RZ, RZ, R12 ;  /* 0x000000ffff086224 */ /* 0x001fe400078e000c */
[----:B------:R-:W-:-:S05]  /*6760*/  @P6 IMAD.MOV.U32 R9, RZ, RZ, R13 ;  /* 0x000000ffff096224 */ /* 0x000fca00078e000d */
[----:B------:R0:W-:Y:S01]  /*6770*/  @P6 STG.E.U16 desc[UR38][R8.64+0x12], R29 ;  /* 0x0000121d08006986 */ /* 0x0001e2000c101526 */
[----:B------:R-:W-:-:S04]  /*6780*/  ISETP.GT.AND P6, PT, R4, 0x8, PT ;  /* 0x000000080400780c */ /* 0x000fc80003fc4270 */
[----:B------:R-:W-:-:S13]  /*6790*/  ISETP.GT.AND P6, PT, R3, 0x88, P6 ;  /* 0x000000880300780c */ /* 0x000fda00037c4270 */
        /* <DEDUP_REMOVED lines=45> */
[----:B------:R-:W-:Y:S01]  /*6a70*/  @P6 STG.E.U16 desc[UR38][R8.64+0x42], R41 ;  /* 0x0000422908006986 */ /* 0x000fe2000c101526 */
[----:B------:R-:W-:-:S04]  /*6a80*/  ISETP.GT.AND P6, PT, R4, 0x20, PT ;  /* 0x000000200400780c */ /* 0x000fc80003fc4270 */
[----:B------:R-:W-:-:S13]  /*6a90*/  ISETP.GT.AND P6, PT, R3, 0x88, P6 ;  /* 0x000000880300780c */ /* 0x000fda00037c4270 */
[----:B------:R-:W-:Y:S01]  /*6aa0*/  @P6 STG.E.U16 desc[UR38][R6.64+0x40], R42 ;  /* 0x0000402a06006986 */ /* 0x000fe2000c101526 */
[----:B------:R-:W-:-:S04]  /*6ab0*/  ISETP.GT.AND P6, PT, R4, 0x21, PT ;  /* 0x000000210400780c */ /* 0x000fc80003fc4270 */
[----:B------:R-:W-:-:S13]  /*6ac0*/  ISETP.GT.AND P6, PT, R3, 0x88, P6 ;  /* 0x000000880300780c */ /* 0x000fda00037c4270 */
[----:B------:R-:W-:Y:S02]  /*6ad0*/  @P6 IMAD.MOV.U32 R4, RZ, RZ, R6 ;  /* 0x000000ffff046224 */ /* 0x000fe400078e0006 */
[----:B------:R-:W-:-:S05]  /*6ae0*/  @P6 IMAD.MOV.U32 R5, RZ, RZ, R7 ;  /* 0x000000ffff056224 */ /* 0x000fca00078e0007 */
[----:B------:R0:W-:Y:S01]  /*6af0*/  @P6 STG.E.U16 desc[UR38][R4.64+0x42], R43 ;  /* 0x0000422b04006986 */ /* 0x0001e2000c101526 */
[C---:B------:R-:W-:Y:S02]  /*6b00*/  ISETP.GT.AND P6, PT, R3.reuse, 0x80, P5 ;  /* 0x000000800300780c */ /* 0x040fe40002fc4270 */
[----:B------:R-:W-:-:S11]  /*6b10*/  ISETP.GT.AND P5, PT, R3, 0x88, P5 ;  /* 0x000000880300780c */ /* 0x000fd60002fa4270 */
[----:B0-----:R-:W-:Y:S02]  /*6b20*/  @P6 IMAD.MOV.U32 R4, RZ, RZ, R12 ;  /* 0x000000ffff046224 */ /* 0x001fe400078e000c */
[----:B------:R-:W-:-:S05]  /*6b30*/  @P6 IMAD.MOV.U32 R5, RZ, RZ, R13 ;  /* 0x000000ffff056224 */ /* 0x000fca00078e000d */
[----:B------:R0:W-:Y:S01]  /*6b40*/  @P6 STG.E.U16 desc[UR38][R4.64+0x50], R44 ;  /* 0x0000502c04006986 */ /* 0x0001e2000c101526 */
[C---:B------:R-:W-:Y:S02]  /*6b50*/  ISETP.GT.AND P6, PT, R3.reuse, 0x80, P4 ;  /* 0x000000800300780c */ /* 0x040fe400027c4270 */
[----:B------:R-:W-:-:S11]  /*6b60*/  ISETP.GT.AND P4, PT, R3, 0x88, P4 ;  /* 0x000000880300780c */ /* 0x000fd60002784270 */
[----:B0-----:R-:W-:Y:S02]  /*6b70*/  @P6 IMAD.MOV.U32 R4, RZ, RZ, R12 ;  /* 0x000000ffff046224 */ /* 0x001fe400078e000c */
[----:B------:R-:W-:-:S05]  /*6b80*/  @P6 IMAD.MOV.U32 R5, RZ, RZ, R13 ;  /* 0x000000ffff056224 */ /* 0x000fca00078e000d */
[----:B------:R0:W-:Y:S02]  /*6b90*/  @P6 STG.E.U16 desc[UR38][R4.64+0x52], R45 ;  /* 0x0000522d04006986 */ /* 0x0001e4000c101526 */
[----:B0-----:R-:W-:Y:S02]  /*6ba0*/  @P5 IMAD.MOV.U32 R4, RZ, RZ, R6 ;  /* 0x000000ffff045224 */ /* 0x001fe400078e0006 */
[----:B------:R-:W-:-:S05]  /*6bb0*/  @P5 IMAD.MOV.U32 R5, RZ, RZ, R7 ;  /* 0x000000ffff055224 */ /* 0x000fca00078e0007 */
[----:B------:R0:W-:Y:S01]  /*6bc0*/  @P5 STG.E.U16 desc[UR38][R4.64+0x50], R46 ;  /* 0x0000502e04005986 */ /* 0x0001e2000c101526 */
[C---:B------:R-:W-:Y:S02]  /*6bd0*/  ISETP.GT.AND P5, PT, R3.reuse, 0x80, P3 ;  /* 0x000000800300780c */ /* 0x040fe40001fa4270 */
[----:B------:R-:W-:Y:S01]  /*6be0*/  ISETP.GT.AND P3, PT, R3, 0x88, P3 ;  /* 0x000000880300780c */ /* 0x000fe20001f64270 */
        /* <DEDUP_REMOVED lines=17> */
[----:B------:R0:W-:Y:S02]  /*6d00*/  @P3 STG.E.U16 desc[UR38][R4.64+0x60], R50 ;  /* 0x0000603204003986 */ /* 0x0001e4000c101526 */
[----:B0-----:R-:W-:Y:S02]  /*6d10*/  @P0 IMAD.MOV.U32 R4, RZ, RZ, R6 ;  /* 0x000000ffff040224 */ /* 0x001fe400078e0006 */
[----:B------:R-:W-:-:S05]  /*6d20*/  @P0 IMAD.MOV.U32 R5, RZ, RZ, R7 ;  /* 0x000000ffff050224 */ /* 0x000fca00078e0007 */
[----:B------:R0:W-:Y:S02]  /*6d30*/  @P0 STG.E.U16 desc[UR38][R4.64+0x62], R51 ;  /* 0x0000623304000986 */ /* 0x0001e4000c101526 */
[----:B0-----:R-:W-:Y:S02]  /*6d40*/  @P5 IMAD.MOV.U32 R4, RZ, RZ, R12 ;  /* 0x000000ffff045224 */ /* 0x001fe400078e000c */
[----:B------:R-:W-:-:S05]  /*6d50*/  @P5 IMAD.MOV.U32 R5, RZ, RZ, R13 ;  /* 0x000000ffff055224 */ /* 0x000fca00078e000d */
[----:B------:R0:W-:Y:S04]  /*6d60*/  @P5 STG.E.U16 desc[UR38][R4.64+0x70], R52 ;  /* 0x0000703404005986 */ /* 0x0001e8000c101526 */
[----:B------:R1:W-:Y:S01]  /*6d70*/  @P4 STG.E.U16 desc[UR38][R12.64+0x72], R53 ;  /* 0x000072350c004986 */ /* 0x0003e2000c101526 */
[----:B0-----:R-:W-:Y:S02]  /*6d80*/  @P2 IMAD.MOV.U32 R4, RZ, RZ, R6 ;  /* 0x000000ffff042224 */ /* 0x001fe400078e0006 */
[----:B------:R-:W-:-:S05]  /*6d90*/  @P2 IMAD.MOV.U32 R5, RZ, RZ, R7 ;  /* 0x000000ffff052224 */ /* 0x000fca00078e0007 */
[----:B------:R1:W-:Y:S04]  /*6da0*/  @P2 STG.E.U16 desc[UR38][R4.64+0x70], R54 ;  /* 0x0000703604002986 */ /* 0x0003e8000c101526 */
[----:B------:R1:W-:Y:S02]  /*6db0*/  @P1 STG.E.U16 desc[UR38][R6.64+0x72], R55 ;  /* 0x0000723706001986 */ /* 0x0003e4000c101526 */
.L_x_156:
[----:B------:R-:W-:Y:S05]  /*6dc0*/  BSYNC B0 ;  /* 0x0000000000007941 */ /* 0x000fea0003800000 */
.L_x_32:
[----:B------:R-:W-:Y:S01]  /*6dd0*/  IADD3 R16, P0, R16, UR36, RZ ;  /* 0x0000002410107c10 */ /* 0x000fe2000ff1e0ff */
[----:B------:R-:W-:Y:S01]  /*6de0*/  ULDC.64 UR4, c[0x0][0x650] ;  /* 0x0001940000047ab9 */ /* 0x000fe20000000a00 */
[----:B------:R-:W-:Y:S01]  /*6df0*/  PRMT R3, RZ, 0x7610, R3 ;  /* 0x00007610ff037816 */ /* 0x000fe20000000003 */
[----:B------:R-:W-:Y:S01]  /*6e00*/  IMAD.MOV.U32 R102, RZ, RZ, -0x1 ;  /* 0xffffffffff667424 */ /* 0x000fe200078e00ff */
[----:B------:R-:W-:Y:S01]  /*6e10*/  IADD3.X R17, R17, UR42, RZ, P0, !PT ;  /* 0x0000002a11117c10 */ /* 0x000fe200087fe4ff */
[----:B------:R-:W-:Y:S01]  /*6e20*/  IMAD.MOV.U32 R23, RZ, RZ, -0x1 ;  /* 0xffffffffff177424 */ /* 0x000fe200078e00ff */
[----:B------:R-:W-:-:S04]  /*6e30*/  ISETP.GE.U32.AND P0, PT, R16, UR4, PT ;  /* 0x0000000410007c0c */ /* 0x000fc8000bf06070 */
[----:B------:R-:W-:-:S13]  /*6e40*/  ISETP.GE.U32.AND.EX P0, PT, R17, UR5, PT, P0 ;  /* 0x0000000511007c0c */ /* 0x000fda000bf06100 */
[----:B------:R-:W-:Y:S05]  /*6e50*/  @P0 BRA `(.L_x_157) ;  /* 0x0000000400500947 */ /* 0x000fea0003800000 */
[----:B0-----:R-:W0:Y:S01]  /*6e60*/  LDC.64 R10, c[0x0][0x628] ;  /* 0x00018a00ff0a7b82 */ /* 0x001e220000000a00 */
[----:B-1----:R-:W1:Y:S01]  /*6e70*/  S2R R12, SR_CTAID.X ;  /* 0x00000000000c7919 */ /* 0x002e620000002500 */
[----:B----4-:R-:W-:Y:S02]  /*6e80*/  IMAD.MOV.U32 R8, RZ, RZ, R16 ;  /* 0x000000ffff087224 */ /* 0x010fe400078e0010 */
[----:B------:R-:W-:Y:S01]  /*6e90*/  IMAD.MOV.U32 R9, RZ, RZ, R17 ;  /* 0x000000ffff097224 */ /* 0x000fe200078e0011 */
[----:B------:R-:W4:Y:S03]  /*6ea0*/  S2R R20, SR_CTAID.Y ;  /* 0x0000000000147919 */ /* 0x000f260000002600 */
[----:B------:R-:W1:Y:S08]  /*6eb0*/  LDC R0, c[0x0][0x630] ;  /* 0x00018c00ff007b82 */ /* 0x000e700000000800 */
[----:B------:R-:W1:Y:S01]  /*6ec0*/  LDC.64 R14, c[0x0][0x620] ;  /* 0x00018800ff0e7b82 */ /* 0x000e620000000a00 */
[----:B0-----:R-:W-:-:S04]  /*6ed0*/  ISETP.NE.U32.AND P0, PT, R10, RZ, PT ;  /* 0x000000ff0a00720c */ /* 0x001fc80003f05070 */
[----:B------:R-:W-:-:S13]  /*6ee0*/  ISETP.NE.AND.EX P0, PT, R11, RZ, PT, P0 ;  /* 0x000000ff0b00720c */ /* 0x000fda0003f05300 */
[----:B-1--4-:R-:W-:Y:S05]  /*6ef0*/  @!P0 BRA `(.L_x_158) ;  /* 0x0000000000288947 */ /* 0x012fea0003800000 */
        /* <DEDUP_REMOVED lines=10> */
.L_x_158:
[-CC-:B------:R-:W-:Y:S01]  /*6fa0*/  SHF.R.U64 R23, R8, R0.reuse, R9.reuse ;  /* 0x0000000008177219 */ /* 0x180fe20000001209 */
[----:B------:R-:W0:Y:S01]  /*6fb0*/  LDC.64 R26, c[0x0][0x640] ;  /* 0x00019000ff1a7b82 */ /* 0x000e220000000a00 */
[----:B------:R-:W-:Y:S01]  /*6fc0*/  SHF.R.U32.HI R0, RZ, R0, R9 ;  /* 0x00000000ff007219 */ /* 0x000fe20000011609 */
[----:B------:R-:W-:Y:S01]  /*6fd0*/  ULDC UR4, c[0x0][0x150] ;  /* 0x0000540000047ab9 */ /* 0x000fe20000000800 */
[----:B------:R-:W-:Y:S02]  /*6fe0*/  IADD3 R3, P0, RZ, -R23, RZ ;  /* 0x80000017ff037210 */ /* 0x000fe40007f1e0ff */
[----:B------:R-:W-:-:S03]  /*6ff0*/  I2FP.F32.U32 R7, R12 ;  /* 0x0000000c00077245 */ /* 0x000fc60000201000 */
[----:B------:R-:W1:Y:S01]  /*7000*/  LDC R6, c[0x0][0x618] ;  /* 0x00018600ff067b82 */ /* 0x000e620000000800 */
[----:B------:R-:W-:Y:S02]  /*7010*/  IMAD.X R5, RZ, RZ, ~R0, P0 ;  /* 0x000000ffff057224 */ /* 0x000fe400000e0e00 */
[----:B------:R-:W-:Y:S01]  /*7020*/  FMUL R7, R7, UR4 ;  /* 0x0000000407077c20 */ /* 0x000fe20008400000 */
[----:B------:R-:W-:Y:S01]  /*7030*/  ULDC UR4, c[0x0][0x154] ;  /* 0x0000550000047ab9 */ /* 0x000fe20000000800 */
[-C--:B------:R-:W-:Y:S02]  /*7040*/  IMAD R0, R5, R14.reuse, RZ ;  /* 0x0000000e05007224 */ /* 0x080fe400078e02ff */
[C---:B------:R-:W-:Y:S01]  /*7050*/  IMAD.WIDE.U32 R4, R3.reuse, R14, R16 ;  /* 0x0000000e03047225 */ /* 0x040fe200078e0010 */
[----:B------:R-:W4:Y:S01]  /*7060*/  LDC R8, c[0x0][0x608] ;  /* 0x00018200ff087b82 */ /* 0x000f220000000800 */
[----:B------:R-:W2:Y:S02]  /*7070*/  F2I.U32.TRUNC.NTZ R7, R7 ;  /* 0x0000000700077305 */ /* 0x000ea4000020f000 */
[----:B------:R-:W-:Y:S01]  /*7080*/  IMAD R3, R3, R15, R0 ;  /* 0x0000000f03037224 */ /* 0x000fe200078e0200 */
[----:B------:R-:W-:-:S03]  /*7090*/  I2FP.F32.U32 R0, R20 ;  /* 0x0000001400007245 */ /* 0x000fc60000201000 */
[----:B------:R-:W-:Y:S01]  /*70a0*/  IMAD.IADD R3, R5, 0x1, R3 ;  /* 0x0000000105037824 */ /* 0x000fe200078e0203 */
[----:B------:R-:W3:Y:S01]  /*70b0*/  LDC R11, c[0x0][0x658] ;  /* 0x00019600ff0b7b82 */ /* 0x000ee20000000800 */
[----:B0-----:R-:W-:-:S04]  /*70c0*/  ISETP.NE.U32.AND P0, PT, R26, RZ, PT ;  /* 0x000000ff1a00720c */ /* 0x001fc80003f05070 */
[----:B------:R-:W-:-:S03]  /*70d0*/  ISETP.NE.AND.EX P0, PT, R27, RZ, PT, P0 ;  /* 0x000000ff1b00720c */ /* 0x000fc60003f05300 */
[----:B------:R-:W0:Y:S01]  /*70e0*/  LDC R9, c[0x0][0x144] ;  /* 0x00005100ff097b82 */ /* 0x000e220000000800 */
[-C--:B-1----:R-:W-:Y:S01]  /*70f0*/  SHF.R.U64 R10, R4, R6.reuse, R3 ;  /* 0x00000006040a7219 */ /* 0x082fe20000001203 */
[----:B--2---:R-:W-:Y:S01]  /*7100*/  IMAD.MOV R7, RZ, RZ, -R7 ;  /* 0x000000ffff077224 */ /* 0x004fe200078e0a07 */
[----:B------:R-:W-:Y:S01]  /*7110*/  SHF.R.U32.HI R3, RZ, R6, R3 ;  /* 0x00000006ff037219 */ /* 0x000fe20000011603 */
[----:B------:R-:W-:-:S04]  /*7120*/  FMUL R6, R0, UR4 ;  /* 0x0000000400067c20 */ /* 0x000fc80008400000 */
[----:B------:R-:W1:Y:S01]  /*7130*/  LDC R21, c[0x0][0x148] ;  /* 0x00005200ff157b82 */ /* 0x000e620000000800 */
[----:B------:R2:W0:Y:S01]  /*7140*/  F2I.U32.TRUNC.NTZ R14, R6 ;  /* 0x00000006000e7305 */ /* 0x000422000020f000 */
[-CC-:B----4-:R-:W-:Y:S02]  /*7150*/  SHF.R.U64 R13, R10, R8.reuse, R3.reuse ;  /* 0x000000080a0d7219 */ /* 0x190fe40000001203 */
[----:B------:R-:W-:-:S04]  /*7160*/  SHF.R.U32.HI R0, RZ, R8, R3 ;  /* 0x00000008ff007219 */ /* 0x000fc80000011603 */
[----:B------:R-:W4:Y:S01]  /*7170*/  LDC R24, c[0x0][0x600] ;  /* 0x00018000ff187b82 */ /* 0x000f220000000800 */
[-CC-:B---3--:R-:W-:Y:S02]  /*7180*/  SHF.R.U64 R15, R13, R11.reuse, R0.reuse ;  /* 0x0000000b0d0f7219 */ /* 0x188fe40000001200 */
[----:B------:R-:W-:-:S03]  /*7190*/  SHF.R.U32.HI R5, RZ, R11, R0 ;  /* 0x0000000bff057219 */ /* 0x000fc60000011600 */
[----:B------:R-:W-:Y:S02]  /*71a0*/  IMAD.MOV.U32 R4, RZ, RZ, R15 ;  /* 0x000000ffff047224 */ /* 0x000fe400078e000f */
[----:B------:R-:W3:Y:S01]  /*71b0*/  LDC R28, c[0x0][0x648] ;  /* 0x00019200ff1c7b82 */ /* 0x000ee20000000800 */
[----:B0-----:R-:W-:-:S07]  /*71c0*/  IMAD R25, R9, R7, R12 ;  /* 0x0000000709197224 */ /* 0x001fce00078e020c */
[----:B------:R-:W0:Y:S08]  /*71d0*/  LDC R29, c[0x0][0x638] ;  /* 0x00018e00ff1d7b82 */ /* 0x000e300000000800 */
[----:B------:R-:W0:Y:S01]  /*71e0*/  LDC R30, c[0x0][0x610] ;  /* 0x00018400ff1e7b82 */ /* 0x000e220000000800 */
[----:B-12-4-:R-:W-:Y:S05]  /*71f0*/  @!P0 BRA `(.L_x_159) ;  /* 0x0000000000288947 */ /* 0x016fea0003800000 */
[----:B------:R-:W1:Y:S02]  /*7200*/  LDC R0, c[0x0][0x64c] ;  /* 0x00019300ff007b82 */ /* 0x000e640000000800 */
[----:B-1----:R-:W-:-:S05]  /*7210*/  IADD3 R3, P0, R15, R0, RZ ;  /* 0x000000000f037210 */ /* 0x002fca0007f1e0ff */
        /* <DEDUP_REMOVED lines=8> */
.L_x_159:
[----:B------:R-:W-:Y:S01]  /*72a0*/  ISETP.NE.AND P0, PT, R2, 0x1, PT ;  /* 0x000000010200780c */ /* 0x000fe20003f05270 */
[----:B------:R-:W-:Y:S01]  /*72b0*/  IMAD.MOV R14, RZ, RZ, -R14 ;  /* 0x000000ffff0e7224 */ /* 0x000fe200078e0a0e */
[----:B---3--:R-:W-:Y:S01]  /*72c0*/  SHF.R.U64 R0, R4, R28, R5 ;  /* 0x0000001c04007219 */ /* 0x008fe20000001205 */
[----:B------:R-:W-:Y:S01]  /*72d0*/  VIADD R5, R24, 0xffffffff ;  /* 0xffffffff18057836 */ /* 0x000fe20000000000 */
[----:B------:R-:W-:-:S03]  /*72e0*/  LOP3.LUT R3, R13, R100, RZ, 0xc0, !PT ;  /* 0x000000640d037212 */ /* 0x000fc600078ec0ff */
[----:B------:R-:W-:Y:S01]  /*72f0*/  IMAD.MOV R4, RZ, RZ, -R0 ;  /* 0x000000ffff047224 */ /* 0x000fe200078e0a00 */
[----:B------:R-:W-:Y:S01]  /*7300*/  LOP3.LUT R10, R10, R5, RZ, 0xc0, !PT ;  /* 0x000000050a0a7212 */ /* 0x000fe200078ec0ff */
[----:B------:R-:W-:Y:S02]  /*7310*/  IMAD R0, R96, R0, R3 ;  /* 0x0000000060007224 */ /* 0x000fe400078e0203 */
[----:B0-----:R-:W-:Y:S02]  /*7320*/  IMAD R3, R4, R29, R15 ;  /* 0x0000001d04037224 */ /* 0x001fe400078e020f */
[----:B------:R-:W-:Y:S02]  /*7330*/  @P0 IMAD R25, R21, R14, R20 ;  /* 0x0000000e15190224 */ /* 0x000fe400078e0214 */
[----:B------:R-:W-:Y:S02]  /*7340*/  IMAD R5, R3, R24, R10 ;  /* 0x0000001803057224 */ /* 0x000fe400078e020a */
[----:B------:R-:W-:-:S02]  /*7350*/  IMAD R0, R0, R30, R25 ;  /* 0x0000001e00007224 */ /* 0x000fc400078e0219 */
[----:B------:R-:W-:-:S03]  /*7360*/  IMAD.MOV.U32 R4, RZ, RZ, 0x1 ;  /* 0x00000001ff047424 */ /* 0x000fc600078e00ff */
[----:B------:R-:W-:Y:S02]  /*7370*/  SEL R102, R5, R0, !P0 ;  /* 0x0000000005667207 */ /* 0x000fe40004000000 */
[----:B------:R-:W-:Y:S02]  /*7380*/  PRMT R3, R4, 0x7610, R3 ;  /* 0x0000761004037816 */ /* 0x000fe40000000003 */
[----:B------:R-:W-:-:S07]  /*7390*/  SEL R0, R0, R5, !P0 ;  /* 0x0000000500007207 */ /* 0x000fce0004000000 */
.L_x_157:
[----:B------:R-:W-:Y:S01]  /*73a0*/  LOP3.LUT P0, RZ, R3, 0xff, RZ, 0xc0, !PT ;  /* 0x000000ff03ff7812 */ /* 0x000fe2000780c0ff */
[----:B------:R-:W-:-:S12]  /*73b0*/  IMAD.MOV.U32 R109, RZ, RZ, R0 ;  /* 0x000000ffff6d7224 */ /* 0x000fd800078e0000 */
[----:B------:R-:W-:Y:S05]  /*73c0*/  @P0 BRA `(.L_x_160) ;  /* 0xffffffa0002c0947 */ /* 0x000fea000383ffff */
[----:B------:R-:W-:Y:S05]  /*73d0*/  EXIT ;  /* 0x000000000000794d */ /* 0x000fea0003800000 */
.L_x_7:
        /* <DEDUP_REMOVED lines=26> */
.L_x_162:
[----:B------:R-:W0:Y:S01]  /*7580*/  LDC.64 R32, c[0x0][0x640] ;  /* 0x00019000ff207b82 */ /* 0x000e220000000a00 */
[-CC-:B------:R-:W-:Y:S01]  /*7590*/  SHF.R.U64 R22, R14, R8.reuse, R15.reuse ;  /* 0x000000080e167219 */ /* 0x180fe2000000120f */
[----:B------:R-:W-:Y:S01]  /*75a0*/  IMAD.MOV.U32 R25, RZ, RZ, 0x1 ;  /* 0x00000001ff197424 */ /* 0x000fe200078e00ff */
[----:B------:R-:W-:Y:S02]  /*75b0*/  SHF.R.U32.HI R7, RZ, R8, R15 ;  /* 0x00000008ff077219 */ /* 0x000fe4000001160f */
[----:B------:R-:W-:-:S03]  /*75c0*/  IADD3 R13, P0, RZ, -R22, RZ ;  /* 0x80000016ff0d7210 */ /* 0x000fc60007f1e0ff */
[----:B------:R-:W1:Y:S02]  /*75d0*/  LDC R12, c[0x0][0x618] ;  /* 0x00018600ff0c7b82 */ /* 0x000e640000000800 */
[----:B------:R-:W-:Y:S02]  /*75e0*/  IMAD.X R7, RZ, RZ, ~R7, P0 ;  /* 0x000000ffff077224 */ /* 0x000fe400000e0e07 */
[----:B------:R-:W-:-:S04]  /*75f0*/  IMAD.WIDE.U32 R10, R13, R26, R16 ;  /* 0x0000001a0d0a7225 */ /* 0x000fc800078e0010 */
[----:B------:R-:W2:Y:S01]  /*7600*/  LDC R14, c[0x0][0x608] ;  /* 0x00018200ff0e7b82 */ /* 0x000ea20000000800 */
[----:B------:R-:W-:-:S04]  /*7610*/  IMAD R8, R7, R26, RZ ;  /* 0x0000001a07087224 */ /* 0x000fc800078e02ff */
[----:B------:R-:W-:-:S03]  /*7620*/  IMAD R7, R13, R27, R8 ;  /* 0x0000001b0d077224 */ /* 0x000fc600078e0208 */
[----:B------:R-:W3:Y:S01]  /*7630*/  LDC R30, c[0x0][0x658] ;  /* 0x00019600ff1e7b82 */ /* 0x000ee20000000800 */
[----:B------:R-:W-:Y:S01]  /*7640*/  IMAD.IADD R7, R11, 0x1, R7 ;  /* 0x000000010b077824 */ /* 0x000fe200078e0207 */
[----:B0-----:R-:W-:Y:S01]  /*7650*/  ISETP.NE.U32.AND P0, PT, R32, RZ, PT ;  /* 0x000000ff2000720c */ /* 0x001fe20003f05070 */
[----:B------:R-:W-:-:S03]  /*7660*/  IMAD.MOV.U32 R11, RZ, RZ, -0x1 ;  /* 0xffffffffff0b7424 */ /* 0x000fc600078e00ff */
        /* <DEDUP_REMOVED lines=8> */
[-C--:B---3--:R-:W-:Y:S02]  /*76f0*/  SHF.L.U32 R10, R11, R30.reuse, RZ ;  /* 0x0000001e0b0a7219 */ /* 0x088fe400000006ff */
[--C-:B------:R-:W-:Y:S02]  /*7700*/  SHF.R.U64 R28, R26, R30, R7.reuse ;  /* 0x0000001e1a1c7219 */ /* 0x100fe40000001207 */
[----:B------:R-:W-:Y:S02]  /*7710*/  LOP3.LUT R27, RZ, R10, RZ, 0x33, !PT ;  /* 0x0000000aff1b7212 */ /* 0x000fe400078e33ff */
[----:B------:R-:W-:Y:S01]  /*7720*/  SHF.R.U32.HI R11, RZ, R30, R7 ;  /* 0x0000001eff0b7219 */ /* 0x000fe20000011607 */
[----:B------:R-:W3:Y:S01]  /*7730*/  LDC R29, c[0x0][0x610] ;  /* 0x00018400ff1d7b82 */ /* 0x000ee20000000800 */
[----:B------:R-:W-:Y:S01]  /*7740*/  IMAD.MOV.U32 R10, RZ, RZ, R28 ;  /* 0x000000ffff0a7224 */ /* 0x000fe200078e001c */
[----:B------:R-:W-:Y:S06]  /*7750*/  @!P0 BRA `(.L_x_163) ;  /* 0x0000000000288947 */ /* 0x000fec0003800000 */
        /* <DEDUP_REMOVED lines=10> */
.L_x_163:
[----:B------:R-:W-:Y:S02]  /*7800*/  ISETP.NE.AND P0, PT, R2, 0x1, PT ;  /* 0x000000010200780c */ /* 0x000fe40003f05270 */
[----:B-1----:R-:W-:Y:S01]  /*7810*/  SHF.R.U64 R8, R10, R8, R11 ;  /* 0x000000080a087219 */ /* 0x002fe2000000120b */
[----:B0-----:R-:W-:Y:S01]  /*7820*/  VIADD R11, R21, 0xffffffff ;  /* 0xffffffff150b7836 */ /* 0x001fe20000000000 */
[----:B------:R-:W-:Y:S02]  /*7830*/  SHF.L.U32 R25, R25, R30, RZ ;  /* 0x0000001e19197219 */ /* 0x000fe400000006ff */
[----:B------:R-:W-:Y:S01]  /*7840*/  LOP3.LUT R5, R26, R27, RZ, 0xc0, !PT ;  /* 0x0000001b1a057212 */ /* 0x000fe200078ec0ff */
[----:B------:R-:W-:-:S04]  /*7850*/  IMAD.MOV R7, RZ, RZ, -R8 ;  /* 0x000000ffff077224 */ /* 0x000fc800078e0a08 */
[----:B------:R-:W-:Y:S02]  /*7860*/  IMAD R5, R25, R8, R5 ;  /* 0x0000000819057224 */ /* 0x000fe400078e0205 */
[----:B------:R-:W-:Y:S01]  /*7870*/  @P0 IMAD R6, R9, R24, R4 ;  /* 0x0000001809060224 */ /* 0x000fe200078e0204 */
[----:B------:R-:W-:Y:S01]  /*7880*/  LOP3.LUT R9, R20, R11, RZ, 0xc0, !PT ;  /* 0x0000000b14097212 */ /* 0x000fe200078ec0ff */
[----:B--2---:R-:W-:Y:S02]  /*7890*/  IMAD R4, R7, R23, R28 ;  /* 0x0000001707047224 */ /* 0x004fe400078e021c */
[----:B---3--:R-:W-:Y:S02]  /*78a0*/  IMAD R6, R5, R29, R6 ;  /* 0x0000001d05067224 */ /* 0x008fe400078e0206 */
[----:B------:R-:W-:Y:S02]  /*78b0*/  IMAD R5, R4, R21, R9 ;  /* 0x0000001504057224 */ /* 0x000fe400078e0209 */
[----:B------:R-:W-:-:S02]  /*78c0*/  IMAD.MOV.U32 R8, RZ, RZ, 0x1 ;  /* 0x00000001ff087424 */ /* 0x000fc400078e00ff */
[----:B------:R-:W-:Y:S01]  /*78d0*/  IMAD.MOV.U32 R7, RZ, RZ, R22 ;  /* 0x000000ffff077224 */ /* 0x000fe200078e0016 */
[----:B------:R-:W-:Y:S02]  /*78e0*/  SEL R21, R5, R6, !P0 ;  /* 0x0000000605157207 */ /* 0x000fe40004000000 */
[----:B------:R-:W-:-:S07]  /*78f0*/  SEL R20, R6, R5, !P0 ;  /* 0x0000000506147207 */ /* 0x000fce0004000000 */
.L_x_161:
[----:B------:R-:W-:-:S08]  /*7900*/  NOP ;  /* 0x0000000000007918 */ /* 0x000fd00000000000 */
[----:B------:R-:W0:-:S00]  /*7910*/  USETMAXREG.DEALLOC.CTAPOOL 0x28 ;  /* 0x00000028000079c8 */ /* 0x000e0000080e0500 */
[----:B0-----:R-:W-:-:S13]  /*7920*/  ISETP.NE.AND P0, PT, R3, RZ, PT ;  /* 0x000000ff0300720c */ /* 0x001fda0003f05270 */
[----:B------:R-:W-:Y:S05]  /*7930*/  @P0 EXIT ;  /* 0x000000000000094d */ /* 0x000fea0003800000 */
[----:B------:R-:W-:Y:S01]  /*7940*/  LOP3.LUT P0, RZ, R8, 0xff, RZ, 0xc0, !PT ;  /* 0x000000ff08ff7812 */ /* 0x000fe2000780c0ff */
[----:B------:R-:W-:Y:S02]  /*7950*/  IMAD.MOV.U32 R3, RZ, RZ, 0x1 ;  /* 0x00000001ff037424 */ /* 0x000fe400078e00ff */
[----:B------:R-:W-:-:S10]  /*7960*/  IMAD.MOV.U32 R8, RZ, RZ, RZ ;  /* 0x000000ffff087224 */ /* 0x000fd400078e00ff */
[----:B------:R-:W-:Y:S05]  /*7970*/  @!P0 BRA `(.L_x_164) ;  /* 0x0000000c00288947 */ /* 0x000fea0003800000 */
[----:B------:R-:W0:Y:S01]  /*7980*/  LDC R3, c[0x0][0x28c] ;  /* 0x0000a300ff037b82 */ /* 0x000e220000000800 */
[----:B------:R-:W1:Y:S01]  /*7990*/  S2R R13, SR_CgaCtaId ;  /* 0x00000000000d7919 */ /* 0x000e620000008800 */
[----:B------:R-:W-:Y:S01]  /*79a0*/  ULDC UR5, c[0x0][0x658] ;  /* 0x0001960000057ab9 */ /* 0x000fe20000000800 */
[----:B------:R-:W-:Y:S01]  /*79b0*/  UMOV UR6, 0xffffffff ;  /* 0xffffffff00067882 */ /* 0x000fe20000000000 */
[----:B------:R-:W-:Y:S01]  /*79c0*/  BSSY B0, `(.L_x_164) ;  /* 0x00000c5000007945 */ /* 0x000fe20003800000 */
[----:B------:R-:W-:Y:S01]  /*79d0*/  USHF.L.U32 UR6, UR6, UR5, URZ ;  /* 0x0000000506067299 */ /* 0x000fe2000800063f */
[----:B------:R-:W-:Y:S01]  /*79e0*/  IMAD.MOV.U32 R10, RZ, RZ, 0x1 ;  /* 0x00000001ff0a7424 */ /* 0x000fe200078e00ff */
[----:B------:R-:W-:Y:S01]  /*79f0*/  LOP3.LUT R9, R18, 0x2, RZ, 0xfc, !PT ;  /* 0x0000000212097812 */ /* 0x000fe200078efcff */
[----:B------:R-:W-:Y:S01]  /*7a00*/  IMAD.MOV.U32 R8, RZ, RZ, RZ ;  /* 0x000000ffff087224 */ /* 0x000fe200078e00ff */
[----:B------:R-:W-:Y:S01]  /*7a10*/  ULDC UR4, c[0x0][0x600] ;  /* 0x0001800000047ab9 */ /* 0x000fe20000000800 */
[----:B------:R-:W-:Y:S01]  /*7a20*/  UMOV UR7, 0x1 ;  /* 0x0000000100077882 */ /* 0x000fe20000000000 */
[----:B------:R-:W-:-:S02]  /*7a30*/  UIADD3 UR15, UR4, -0x1, URZ ;  /* 0xffffffff040f7890 */ /* 0x000fc4000fffe03f */
[----:B------:R-:W-:Y:S02]  /*7a40*/  USHF.L.U32 UR17, UR7, UR5, URZ ;  /* 0x0000000507117299 */ /* 0x000fe4000800063f */
[----:B------:R-:W-:Y:S01]  /*7a50*/  ULOP3.LUT UR16, URZ, UR6, URZ, 0x33, !UPT ;  /* 0x000000063f107292 */ /* 0x000fe2000f8e333f */
[----:B------:R-:W-:Y:S01]  /*7a60*/  ULDC.64 UR20, c[0x0][0x198] ;  /* 0x0000660000147ab9 */ /* 0x000fe20000000a00 */
[----:B0-----:R-:W-:-:S05]  /*7a70*/  VIADD R3, R3, 0x1f ;  /* 0x0000001f03037836 */ /* 0x001fca0000000000 */
[----:B------:R-:W-:-:S04]  /*7a80*/  SHF.R.S32.HI R4, RZ, 0x1f, R3 ;  /* 0x0000001fff047819 */ /* 0x000fc80000011403 */
[----:B------:R-:W-:Y:S01]  /*7a90*/  LEA.HI R4, R4, R3, RZ, 0x5 ;  /* 0x0000000304047211 */ /* 0x000fe200078f28ff */
[C---:B-1----:R-:W-:Y:S02]  /*7aa0*/  IMAD.SHL.U32 R12, R13.reuse, 0x20, RZ ;  /* 0x000000200d0c7824 */ /* 0x042fe400078e00ff */
[----:B------:R-:W-:Y:S01]  /*7ab0*/  IMAD.SHL.U32 R13, R13, 0x400, RZ ;  /* 0x000004000d0d7824 */ /* 0x000fe200078e00ff */
[----:B------:R-:W-:Y:S01]  /*7ac0*/  SHF.R.S32.HI R11, RZ, 0x5, R4 ;  /* 0x00000005ff0b7819 */ /* 0x000fe20000011404 */
[----:B------:R-:W-:Y:S01]  /*7ad0*/  IMAD.MOV.U32 R3, RZ, RZ, 0x1 ;  /* 0x00000001ff037424 */ /* 0x000fe200078e00ff */
[----:B------:R-:W-:Y:S02]  /*7ae0*/  LOP3.LUT R12, R12, 0x20, RZ, 0xc0, !PT ;  /* 0x000000200c0c7812 */ /* 0x000fe400078ec0ff */
[----:B------:R-:W-:Y:S01]  /*7af0*/  LOP3.LUT R13, R13, 0x400, RZ, 0xc0, !PT ;  /* 0x000004000d0d7812 */ /* 0x000fe200078ec0ff */
[----:B------:R-:W-:-:S07]  /*7b00*/  VIADD R19, R11, 0x1 ;  /* 0x000000010b137836 */ /* 0x000fce0000000000 */
.L_x_175:
[----:B------:R-:W-:-:S03]  /*7b10*/  UMOV UR4, 0xffffffff ;  /* 0xffffffff00047882 */ /* 0x000fc60000000000 */
[----:B------:R-:W-:Y:S05]  /*7b20*/  BRA.DIV UR4, `(.L_x_165) ;  /* 0x0000000e04807947 */ /* 0x000fea000b800000 */
[----:B------:R-:W-:-:S13]  /*7b30*/  ELECT P6, URZ, PT ;  /* 0x00000000003f782f */ /* 0x000fda00038c0000 */
.L_x_185:
[----:B------:R-:W0:Y:S01]  /*7b40*/  LDC R4, c[0x0][0x28c] ;  /* 0x0000a300ff047b82 */ /* 0x000e220000000800 */
[----:B------:R-:W-:Y:S01]  /*7b50*/  BSSY B1, `(.L_x_166) ;  /* 0x0000038000017945 */ /* 0x000fe20003800000 */
[----:B0-----:R-:W-:-:S13]  /*7b60*/  ISETP.LT.OR P6, PT, R4, 0x1, !P6 ;  /* 0x000000010400780c */ /* 0x001fda00077c1670 */
[----:B------:R-:W-:Y:S05]  /*7b70*/  @P6 BRA `(.L_x_167) ;  /* 0x0000000000d46947 */ /* 0x000fea0003800000 */
[----:B------:R-:W-:Y:S02]  /*7b80*/  IMAD R21, R21, 0x40, R12 ;  /* 0x0000004015157824 */ /* 0x000fe400078e020c */
[----:B------:R-:W-:Y:S02]  /*7b90*/  IMAD.SHL.U32 R20, R20, 0x100, RZ ;  /* 0x0000010014147824 */ /* 0x000fe400078e00ff */
[----:B------:R-:W-:Y:S02]  /*7ba0*/  IMAD.MOV.U32 R22, RZ, RZ, RZ ;  /* 0x000000ffff167224 */ /* 0x000fe400078e00ff */
[----:B------:R-:W-:Y:S02]  /*7bb0*/  IMAD.MOV.U32 R4, RZ, RZ, R19 ;  /* 0x000000ffff047224 */ /* 0x000fe400078e0013 */
[----:B------:R-:W-:Y:S02]  /*7bc0*/  IMAD.MOV.U32 R5, RZ, RZ, R3 ;  /* 0x000000ffff057224 */ /* 0x000fe400078e0003 */
[----:B------:R-:W-:-:S07]  /*7bd0*/  IMAD.MOV.U32 R6, RZ, RZ, R8 ;  /* 0x000000ffff067224 */ /* 0x000fce00078e0008 */
.L_x_170:
[----:B------:R-:W0:Y:S01]  /*7be0*/  S2R R15, SR_CgaCtaId ;  /* 0x00000000000f7919 */ /* 0x000e220000008800 */
[----:B------:R-:W-:Y:S02]  /*7bf0*/  MOV R14, 0x400 ;  /* 0x00000400000e7802 */ /* 0x000fe40000000f00 */
[----:B------:R-:W-:Y:S02]  /*7c00*/  ISETP.NE.AND P1, PT, R0, RZ, PT ;  /* 0x000000ff0000720c */ /* 0x000fe40003f25270 */
[----:B0-----:R-:W-:Y:S02]  /*7c10*/  LEA R25, R15, R14, 0x18 ;  /* 0x0000000e0f197211 */ /* 0x001fe400078ec0ff */
[----:B------:R-:W-:-:S09]  /*7c20*/  SHF.L.U32 R14, R5, 0x1f, RZ ;  /* 0x0000001f050e7819 */ /* 0x000fd200000006ff */
[----:B------:R-:W0:Y:S01]  /*7c30*/  @!P1 LDC R15, c[0x0][0x500] ;  /* 0x00014000ff0f9b82 */ /* 0x000e220000000800 */
[----:B------:R-:W-:-:S04]  /*7c40*/  IMAD R23, R6, 0x8, R25 ;  /* 0x0000000806177824 */ /* 0x000fc800078e0219 */
[----:B------:R-:W1:Y:S02]  /*7c50*/  SYNCS.PHASECHK.TRANS64.TRYWAIT P0, [R23+URZ+0x18], R14 ;  /* 0x0000180e170075a7 */ /* 0x000e64000800017f */
[----:B-1----:R-:W-:Y:S05]  /*7c60*/  @!P0 BRA `(.L_x_168) ;  /* 0x0000000c00508947 */ /* 0x002fea0003800000 */
.L_x_186:
[----:B-1----:R-:W-:Y:S01]  /*7c70*/  PRMT R14, R9, 0x9910, RZ ;  /* 0x00009910090e7816 */ /* 0x002fe200000000ff */
[----:B0-----:R0:W-:Y:S03]  /*7c80*/  @!P1 SYNCS.ARRIVE.TRANS64 RZ, [R23+URZ], R15 ;  /* 0x0000000f17ff99a7 */ /* 0x0011e6000800003f */
[----:B------:R-:W-:-:S13]  /*7c90*/  ISETP.NE.AND P0, PT, R14, 0x2, PT ;  /* 0x000000020e00780c */ /* 0x000fda0003f05270 */
[----:B0-----:R-:W-:Y:S05]  /*7ca0*/  @P0 BRA `(.L_x_169) ;  /* 0x0000000000040947 */ /* 0x001fea0003800000 */
[----:B------:R-:W-:Y:S01]  /*7cb0*/  BPT.TRAP 0x1 ;  /* 0x000000040000795c */ /* 0x000fe20000300000 */
.L_x_169:
[C---:B------:R-:W-:Y:S01]  /*7cc0*/  IMAD R14, R6.reuse, 0x800, R13 ;  /* 0x00000800060e7824 */ /* 0x040fe200078e020d */
[----:B------:R-:W-:Y:S01]  /*7cd0*/  R2UR UR9, R23 ;  /* 0x00000000170972ca */ /* 0x000fe200000e0000 */
[--C-:B------:R-:W-:Y:S01]  /*7ce0*/  IMAD R15, R6, 0x4000, R25.reuse ;  /* 0x00004000060f7824 */ /* 0x100fe200078e0219 */
[----:B------:R-:W-:Y:S01]  /*7cf0*/  UIADD3 UR4, UP0, UR20, 0xf0, URZ ;  /* 0x000000f014047890 */ /* 0x000fe2000ff1e03f */
[----:B------:R-:W-:Y:S01]  /*7d00*/  IMAD R14, R14, 0x2, R25 ;  /* 0x000000020e0e7824 */ /* 0x000fe200078e0219 */
[----:B------:R-:W-:Y:S01]  /*7d10*/  R2UR UR11, R20 ;  /* 0x00000000140b72ca */ /* 0x000fe200000e0000 */
[----:B------:R-:W-:Y:S01]  /*7d20*/  VIADD R4, R4, 0xffffffff ;  /* 0xffffffff04047836 */ /* 0x000fe20000000000 */
[----:B------:R-:W-:Y:S01]  /*7d30*/  R2UR UR5, R15 ;  /* 0x000000000f0572ca */ /* 0x000fe200000e0000 */
[----:B------:R-:W-:Y:S01]  /*7d40*/  UIADD3 UR22, UP1, UR20, 0x1f0, URZ ;  /* 0x000001f014167890 */ /* 0x000fe2000ff3e03f */
[----:B------:R-:W-:Y:S01]  /*7d50*/  R2UR UR8, R14 ;  /* 0x000000000e0872ca */ /* 0x000fe200000e0000 */
[----:B------:R-:W-:Y:S01]  /*7d60*/  VIADD R6, R6, 0x1 ;  /* 0x0000000106067836 */ /* 0x000fe20000000000 */
[----:B------:R-:W-:Y:S01]  /*7d70*/  R2UR UR10, R22 ;  /* 0x00000000160a72ca */ /* 0x000fe200000e0000 */
[----:B------:R-:W-:Y:S01]  /*7d80*/  UIADD3.X UR23, URZ, UR21, URZ, UP1, !UPT ;  /* 0x000000153f177290 */ /* 0x000fe20008ffe43f */
[----:B------:R-:W-:Y:S01]  /*7d90*/  R2UR UR12, R7 ;  /* 0x00000000070c72ca */ /* 0x000fe200000e0000 */
[----:B------:R-:W-:Y:S01]  /*7da0*/  UMOV UR6, 0x0 ;  /* 0x0000000000067882 */ /* 0x000fe20000000000 */
[----:B------:R-:W-:Y:S01]  /*7db0*/  R2UR UR18, R21 ;  /* 0x00000000151272ca */ /* 0x000fe200000e0000 */
[----:B------:R-:W-:Y:S01]  /*7dc0*/  UMOV UR7, 0x10000000 ;  /* 0x1000000000077882 */ /* 0x000fe20000000000 */
[----:B------:R-:W-:Y:S01]  /*7dd0*/  ISETP.GT.AND P1, PT, R4, 0x1, PT ;  /* 0x000000010400780c */ /* 0x000fe20003f24270 */
[----:B------:R-:W-:Y:S01]  /*7de0*/  UMOV UR19, 0x30000 ;  /* 0x0003000000137882 */ /* 0x000fe20000000000 */
[----:B------:R-:W-:Y:S01]  /*7df0*/  ISETP.NE.AND P0, PT, R6, 0x3, PT ;  /* 0x000000030600780c */ /* 0x000fe20003f05270 */
[----:B------:R-:W-:Y:S01]  /*7e00*/  UIADD3 UR13, UR5, 0x100, URZ ;  /* 0x00000100050d7890 */ /* 0x000fe2000fffe03f */
[----:B------:R-:W-:Y:S01]  /*7e10*/  VIADD R22, R22, 0x20 ;  /* 0x0000002016167836 */ /* 0x000fe20000000000 */
[----:B------:R-:W-:Y:S01]  /*7e20*/  UIADD3.X UR5, URZ, UR21, URZ, UP0, !UPT ;  /* 0x000000153f057290 */ /* 0x000fe200087fe43f */
[----:B------:R-:W-:Y:S01]  /*7e30*/  SEL R14, RZ, 0x1, P0 ;  /* 0x00000001ff0e7807 */ /* 0x000fe20000000000 */
[----:B------:R-:W-:Y:S01]  /*7e40*/  UIADD3 UR14, UR8, 0xc100, URZ ;  /* 0x0000c100080e7890 */ /* 0x000fe2000fffe03f */
[----:B------:R-:W-:-:S02]  /*7e50*/  SEL R6, R6, RZ, P0 ;  /* 0x000000ff06067207 */ /* 0x000fc40000000000 */
[----:B------:R-:W-:Y:S01]  /*7e60*/  UMOV UR8, UR13 ;  /* 0x0000000d00087c82 */ /* 0x000fe20008000000 */
[----:B------:R-:W-:-:S03]  /*7e70*/  LOP3.LUT R5, R5, R14, RZ, 0x3c, !PT ;  /* 0x0000000e05057212 */ /* 0x000fc600078e3cff */
[----:B------:R0:W-:Y:S02]  /*7e80*/  UTMALDG.3D [UR8], [UR4], desc[UR6] ;  /* 0x00000608040075b4 */ /* 0x0001e40008011000 */
[----:B0-----:R-:W-:Y:S01]  /*7e90*/  UMOV UR8, UR14 ;  /* 0x0000000e00087c82 */ /* 0x001fe20008000000 */
[----:B------:R-:W-:Y:S02]  /*7ea0*/  UMOV UR11, UR18 ;  /* 0x00000012000b7c82 */ /* 0x000fe40008000000 */
[----:B------:R0:W-:Y:S02]  /*7eb0*/  UTMALDG.3D.MULTICAST [UR8], [UR22], UR19, desc[UR6] ;  /* 0x00000608160073b4 */ /* 0x0001e40008011813 */
[----:B0-----:R-:W-:Y:S05]  /*7ec0*/  @P1 BRA `(.L_x_170) ;  /* 0xfffffffc00441947 */ /* 0x001fea000383ffff */
.L_x_167:
[----:B------:R-:W-:Y:S05]  /*7ed0*/  BSYNC B1 ;  /* 0x0000000000017941 */ /* 0x000fea0003800000 */
.L_x_166:
[----:B------:R-:W-:Y:S01]  /*7ee0*/  LOP3.LUT P1, RZ, R10, 0xff, RZ, 0xc0, !PT ;  /* 0x000000ff0aff7812 */ /* 0x000fe2000782c0ff */
[C---:B------:R-:W-:Y:S01]  /*7ef0*/  IMAD.IADD R7, R11.reuse, 0x1, R8 ;  /* 0x000000010b077824 */ /* 0x040fe200078e0208 */
[----:B------:R-:W-:Y:S01]  /*7f00*/  ULDC.64 UR4, c[0x0][0x650] ;  /* 0x0001940000047ab9 */ /* 0x000fe20000000a00 */
[----:B------:R-:W-:Y:S01]  /*7f10*/  ISETP.GE.U32.AND P2, PT, R11, 0x3, PT ;  /* 0x000000030b00780c */ /* 0x000fe20003f46070 */
[----:B------:R-:W-:Y:S01]  /*7f20*/  BSSY B1, `(.L_x_171) ;  /* 0x000006c000017945 */ /* 0x000fe20003800000 */
[----:B------:R-:W-:Y:S01]  /*7f30*/  IMAD.MOV.U32 R20, RZ, RZ, -0x1 ;  /* 0xffffffffff147424 */ /* 0x000fe200078e00ff */
[----:B------:R-:W-:Y:S01]  /*7f40*/  ISETP.GT.U32.AND P0, PT, R7, 0x2, PT ;  /* 0x000000020700780c */ /* 0x000fe20003f04070 */
[----:B------:R-:W-:Y:S01]  /*7f50*/  IMAD.MOV.U32 R21, RZ, RZ, -0x1 ;  /* 0xffffffffff157424 */ /* 0x000fe200078e00ff */
[----:B------:R-:W-:Y:S02]  /*7f60*/  PRMT R10, RZ, 0x7610, R10 ;  /* 0x00007610ff0a7816 */ /* 0x000fe4000000000a */
[----:B------:R-:W-:-:S03]  /*7f70*/  ISETP.LT.U32.AND P0, PT, R11, 0x3, P0 ;  /* 0x000000030b00780c */ /* 0x000fc60000701070 */
[----:B------:R-:W0:Y:S01]  /*7f80*/  @P1 S2R R5, SR_CgaCtaId ;  /* 0x0000000000051919 */ /* 0x000e220000008800 */
[----:B------:R-:W-:-:S04]  /*7f90*/  @P1 MOV R4, 0x400 ;  /* 0x0000040000041802 */ /* 0x000fc80000000f00 */
[----:B0-----:R-:W-:Y:S01]  /*7fa0*/  @P1 LEA R6, R5, R4, 0x18 ;  /* 0x0000000405061211 */ /* 0x001fe200078ec0ff */
[----:B------:R-:W-:Y:S01]  /*7fb0*/  IMAD.WIDE.U32 R4, R7, -0x55555555, RZ ;  /* 0xaaaaaaab07047825 */ /* 0x000fe200078e00ff */
[----:B------:R-:W-:Y:S02]  /*7fc0*/  SEL R4, RZ, 0x1, !P0 ;  /* 0x00000001ff047807 */ /* 0x000fe40004000000 */
[----:B------:R0:W-:Y:S01]  /*7fd0*/  @P1 SYNCS.ARRIVE.TRANS64.A1T0 RZ, [R6+URZ+0x48], RZ ;  /* 0x000048ff06ff19a7 */ /* 0x0001e2000810003f */
[----:B------:R-:W-:Y:S02]  /*7fe0*/  IADD3 R16, P1, R16, UR36, RZ ;  /* 0x0000002410107c10 */ /* 0x000fe4000ff3e0ff */
[----:B------:R-:W-:Y:S02]  /*7ff0*/  LOP3.LUT R3, R3, R4, RZ, 0x3c, !PT ;  /* 0x0000000403037212 */ /* 0x000fe400078e3cff */
[----:B------:R-:W-:Y:S02]  /*8000*/  IADD3.X R17, R17, UR42, RZ, P1, !PT ;  /* 0x0000002a11117c10 */ /* 0x000fe40008ffe4ff */
[----:B------:R-:W-:-:S02]  /*8010*/  ISETP.GE.U32.AND P0, PT, R16, UR4, PT ;  /* 0x0000000410007c0c */ /* 0x000fc4000bf06070 */
[----:B0-----:R-:W-:Y:S02]  /*8020*/  SHF.R.U32.HI R6, RZ, 0x1, R5 ;  /* 0x00000001ff067819 */ /* 0x001fe40000011605 */
[----:B------:R-:W-:Y:S02]  /*8030*/  ISETP.GE.U32.AND.EX P0, PT, R17, UR5, PT, P0 ;  /* 0x0000000511007c0c */ /* 0x000fe4000bf06100 */
[----:B------:R-:W-:Y:S01]  /*8040*/  @P2 LOP3.LUT R3, R3, 0x1, R6, 0x78, !PT ;  /* 0x0000000103032812 */ /* 0x000fe200078e7806 */
[----:B------:R-:W-:Y:S01]  /*8050*/  IMAD R8, R6, -0x3, R7 ;  /* 0xfffffffd06087824 */ /* 0x000fe200078e0207 */
[----:B------:R-:W-:Y:S01]  /*8060*/  PRMT R4, RZ, 0x7610, R4 ;  /* 0x00007610ff047816 */ /* 0x000fe20000000004 */
[----:B------:R-:W-:-:S08]  /*8070*/  IMAD.MOV.U32 R7, RZ, RZ, -0x1 ;  /* 0xffffffffff077424 */ /* 0x000fd000078e00ff */
[----:B------:R-:W-:Y:S05]  /*8080*/  @P0 BRA `(.L_x_172) ;  /* 0x0000000400540947 */ /* 0x000fea0003800000 */
[----:B------:R-:W0:Y:S01]  /*8090*/  S2R R15, SR_CTAID.X ;  /* 0x00000000000f7919 */ /* 0x000e220000002500 */
[----:B------:R-:W-:Y:S01]  /*80a0*/  ULDC.64 UR4, c[0x0][0x628] ;  /* 0x00018a0000047ab9 */ /* 0x000fe20000000a00 */
[----:B------:R-:W-:Y:S01]  /*80b0*/  ULDC UR7, c[0x0][0x630] ;  /* 0x00018c0000077ab9 */ /* 0x000fe20000000800 */
[----:B------:R-:W-:Y:S01]  /*80c0*/  ISETP.NE.U32.AND P0, PT, RZ, UR4, PT ;  /* 0x00000004ff007c0c */ /* 0x000fe2000bf05070 */
[----:B------:R-:W1:Y:S01]  /*80d0*/  S2R R20, SR_CTAID.Y ;  /* 0x0000000000147919 */ /* 0x000e620000002600 */
[----:B------:R-:W-:Y:S01]  /*80e0*/  ULDC UR8, c[0x0][0x150] ;  /* 0x0000540000087ab9 */ /* 0x000fe20000000800 */
[----:B------:R-:W-:Y:S01]  /*80f0*/  IMAD.MOV.U32 R4, RZ, RZ, R16 ;  /* 0x000000ffff047224 */ /* 0x000fe200078e0010 */
[----:B------:R-:W-:Y:S01]  /*8100*/  ISETP.NE.AND.EX P0, PT, RZ, UR5, PT, P0 ;  /* 0x00000005ff007c0c */ /* 0x000fe2000bf05300 */
[----:B------:R-:W-:Y:S01]  /*8110*/  IMAD.MOV.U32 R5, RZ, RZ, R17 ;  /* 0x000000ffff057224 */ /* 0x000fe200078e0011 */
[----:B0-----:R-:W-:-:S11]  /*8120*/  I2FP.F32.U32 R22, R15 ;  /* 0x0000000f00167245 */ /* 0x001fd60000201000 */
[----:B------:R-:W-:Y:S05]  /*8130*/  @!P0 BRA `(.L_x_173) ;  /* 0x0000000000288947 */ /* 0x000fea0003800000 */
[----:B------:R-:W-:Y:S02]  /*8140*/  ULDC UR6, c[0x0][0x634] ;  /* 0x00018d0000067ab9 */ /* 0x000fe40000000800 */
[----:B------:R-:W-:-:S05]  /*8150*/  IADD3 R5, P0, R16, UR6, RZ ;  /* 0x0000000610057c10 */ /* 0x000fca000ff1e0ff */
[----:B------:R-:W-:-:S04]  /*8160*/  IMAD.X R21, RZ, RZ, R17, P0 ;  /* 0x000000ffff157224 */ /* 0x000fc800000e0611 */
[----:B------:R-:W-:-:S04]  /*8170*/  IMAD.WIDE.U32 R6, R21, UR4, RZ ;  /* 0x0000000415067c25 */ /* 0x000fc8000f8e00ff */
[----:B------:R-:W-:-:S04]  /*8180*/  IMAD.WIDE.U32 R6, P0, R5, UR5, R6 ;  /* 0x0000000505067c25 */ /* 0x000fc8000f800006 */
[----:B------:R-:W-:-:S04]  /*8190*/  IMAD.WIDE.U32 R4, R5, UR4, RZ ;  /* 0x0000000405047c25 */ /* 0x000fc8000f8e00ff */
[----:B------:R-:W-:Y:S01]  /*81a0*/  IMAD.MOV.U32 R4, RZ, RZ, R7 ;  /* 0x000000ffff047224 */ /* 0x000fe200078e0007 */
[----:B------:R-:W-:Y:S01]  /*81b0*/  IADD3 RZ, P1, R5, R6, RZ ;  /* 0x0000000605ff7210 */ /* 0x000fe20007f3e0ff */
[----:B------:R-:W-:-:S04]  /*81c0*/  IMAD.X R5, RZ, RZ, RZ, P0 ;  /* 0x000000ffff057224 */ /* 0x000fc800000e06ff */
[----:B------:R-:W-:-:S08]  /*81d0*/  IMAD.WIDE.U32.X R4, R21, UR5, R4, P1 ;  /* 0x0000000515047c25 */ /* 0x000fd000088e0404 */
.L_x_173:
[--C-:B------:R-:W-:Y:S01]  /*81e0*/  SHF.R.U64 R14, R4, UR7, R5.reuse ;  /* 0x00000007040e7c19 */ /* 0x100fe20008001205 */
[----:B------:R-:W-:Y:S01]  /*81f0*/  FMUL R22, R22, UR8 ;  /* 0x0000000816167c20 */ /* 0x000fe20008400000 */
[----:B------:R-:W-:Y:S01]  /*8200*/  SHF.R.U32.HI R4, RZ, UR7, R5 ;  /* 0x00000007ff047c19 */ /* 0x000fe20008011605 */
[----:B------:R-:W0:Y:S01]  /*8210*/  LDC R6, c[0x0][0x144] ;  /* 0x00005100ff067b82 */ /* 0x000e220000000800 */
[----:B------:R-:W-:Y:S01]  /*8220*/  IADD3 R5, P0, RZ, -R14, RZ ;  /* 0x8000000eff057210 */ /* 0x000fe20007f1e0ff */
[----:B------:R-:W-:Y:S01]  /*8230*/  ULDC UR6, c[0x0][0x154] ;  /* 0x0000550000067ab9 */ /* 0x000fe20000000800 */
[----:B-1----:R-:W-:Y:S01]  /*8240*/  I2FP.F32.U32 R7, R20 ;  /* 0x0000001400077245 */ /* 0x002fe20000201000 */
[----:B------:R-:W1:Y:S01]  /*8250*/  F2I.U32.TRUNC.NTZ R22, R22 ;  /* 0x0000001600167305 */ /* 0x000e62000020f000 */
[----:B------:R-:W-:Y:S01]  /*8260*/  ULDC.64 UR4, c[0x0][0x620] ;  /* 0x0001880000047ab9 */ /* 0x000fe20000000a00 */
[----:B------:R-:W-:Y:S01]  /*8270*/  IMAD.X R4, RZ, RZ, ~R4, P0 ;  /* 0x000000ffff047224 */ /* 0x000fe200000e0e04 */
[----:B------:R-:W-:Y:S01]  /*8280*/  ISETP.NE.AND P2, PT, R2, 0x1, PT ;  /* 0x000000010200780c */ /* 0x000fe20003f45270 */
[----:B------:R-:W-:Y:S01]  /*8290*/  FMUL R23, R7, UR6 ;  /* 0x0000000607177c20 */ /* 0x000fe20008400000 */
[----:B------:R-:W2:Y:S01]  /*82a0*/  LDC R25, c[0x0][0x148] ;  /* 0x00005200ff197b82 */ /* 0x000ea20000000800 */
[----:B------:R-:W-:Y:S01]  /*82b0*/  IMAD R4, R4, UR4, RZ ;  /* 0x0000000404047c24 */ /* 0x000fe2000f8e02ff */
[----:B------:R-:W-:-:S02]  /*82c0*/  ULDC.64 UR6, c[0x0][0x640] ;  /* 0x0001900000067ab9 */ /* 0x000fc40000000a00 */
[----:B------:R-:W-:Y:S01]  /*82d0*/  ISETP.NE.U32.AND P0, PT, RZ, UR6, PT ;  /* 0x00000006ff007c0c */ /* 0x000fe2000bf05070 */
[----:B------:R-:W3:Y:S01]  /*82e0*/  F2I.U32.TRUNC.NTZ R23, R23 ;  /* 0x0000001700177305 */ /* 0x000ee2000020f000 */
[C---:B------:R-:W-:Y:S02]  /*82f0*/  IMAD R7, R5.reuse, UR5, R4 ;  /* 0x0000000505077c24 */ /* 0x040fe4000f8e0204 */
[----:B------:R-:W-:Y:S01]  /*8300*/  IMAD.WIDE.U32 R4, R5, UR4, R16 ;  /* 0x0000000405047c25 */ /* 0x000fe2000f8e0010 */
[----:B------:R-:W-:Y:S01]  /*8310*/  ULDC UR4, c[0x0][0x618] ;  /* 0x0001860000047ab9 */ /* 0x000fe20000000800 */
[----:B------:R-:W-:Y:S02]  /*8320*/  ISETP.NE.AND.EX P0, PT, RZ, UR7, PT, P0 ;  /* 0x00000007ff007c0c */ /* 0x000fe4000bf05300 */
[----:B------:R-:W-:Y:S02]  /*8330*/  IMAD.IADD R5, R5, 0x1, R7 ;  /* 0x0000000105057824 */ /* 0x000fe400078e0207 */
[----:B-1----:R-:W-:-:S03]  /*8340*/  IMAD.MOV R22, RZ, RZ, -R22 ;  /* 0x000000ffff167224 */ /* 0x002fc600078e0a16 */
[----:B------:R-:W-:Y:S01]  /*8350*/  SHF.R.U64 R21, R4, UR4, R5 ;  /* 0x0000000404157c19 */ /* 0x000fe20008001205 */
[----:B0-----:R-:W-:Y:S01]  /*8360*/  IMAD R15, R6, R22, R15 ;  /* 0x00000016060f7224 */ /* 0x001fe200078e020f */
[----:B------:R-:W-:Y:S01]  /*8370*/  SHF.R.U32.HI R4, RZ, UR4, R5 ;  /* 0x00000004ff047c19 */ /* 0x000fe20008011605 */
[----:B------:R-:W-:Y:S01]  /*8380*/  ULDC UR4, c[0x0][0x608] ;  /* 0x0001820000047ab9 */ /* 0x000fe20000000800 */
[----:B---3--:R-:W-:Y:S02]  /*8390*/  IMAD.MOV R6, RZ, RZ, -R23 ;  /* 0x000000ffff067224 */ /* 0x008fe400078e0a17 */
[--C-:B------:R-:W-:Y:S02]  /*83a0*/  SHF.R.U64 R22, R21, UR4, R4.reuse ;  /* 0x0000000415167c19 */ /* 0x100fe40008001204 */
[----:B------:R-:W-:Y:S01]  /*83b0*/  SHF.R.U32.HI R5, RZ, UR4, R4 ;  /* 0x00000004ff057c19 */ /* 0x000fe20008011604 */
[----:B------:R-:W-:Y:S01]  /*83c0*/  ULDC UR4, c[0x0][0x658] ;  /* 0x0001960000047ab9 */ /* 0x000fe20000000800 */
[----:B--2---:R-:W-:-:S02]  /*83d0*/  @P2 IMAD R15, R25, R6, R20 ;  /* 0x00000006190f2224 */ /* 0x004fc400078e0214 */
[--C-:B------:R-:W-:Y:S02]  /*83e0*/  SHF.R.U64 R20, R22, UR4, R5.reuse ;  /* 0x0000000416147c19 */ /* 0x100fe40008001205 */
[----:B------:R-:W-:-:S03]  /*83f0*/  SHF.R.U32.HI R23, RZ, UR4, R5 ;  /* 0x00000004ff177c19 */ /* 0x000fc60008011605 */
[----:B------:R-:W-:Y:S02]  /*8400*/  IMAD.MOV.U32 R6, RZ, RZ, R20 ;  /* 0x000000ffff067224 */ /* 0x000fe400078e0014 */
[----:B------:R-:W-:Y:S01]  /*8410*/  IMAD.MOV.U32 R5, RZ, RZ, R23 ;  /* 0x000000ffff057224 */ /* 0x000fe200078e0017 */
[----:B------:R-:W-:Y:S06]  /*8420*/  @!P0 BRA `(.L_x_174) ;  /* 0x00000000002c8947 */ /* 0x000fec0003800000 */
        /* <DEDUP_REMOVED lines=9> */
[----:B------:R-:W-:-:S04]  /*84c0*/  IMAD.WIDE.U32.X R4, R23, UR7, R4, P1 ;  /* 0x0000000717047c25 */ /* 0x000fc800088e0404 */
[----:B------:R-:W-:-:S07]  /*84d0*/  IMAD.MOV.U32 R6, RZ, RZ, R4 ;  /* 0x000000ffff067224 */ /* 0x000fce00078e0004 */
.L_x_174:
[----:B------:R-:W-:Y:S01]  /*84e0*/  ULDC UR4, c[0x0][0x648] ;  /* 0x0001920000047ab9 */ /* 0x000fe20000000800 */
[----:B------:R-:W-:Y:S01]  /*84f0*/  LOP3.LUT R4, R22, UR16, RZ, 0xc0, !PT ;  /* 0x0000001016047c12 */ /* 0x000fe2000f8ec0ff */
[----:B------:R-:W-:Y:S01]  /*8500*/  ULDC UR5, c[0x0][0x610] ;  /* 0x0001840000057ab9 */ /* 0x000fe20000000800 */
[----:B------:R-:W-:Y:S01]  /*8510*/  SHF.R.U64 R5, R6, UR4, R5 ;  /* 0x0000000406057c19 */ /* 0x000fe20008001205 */
[----:B------:R-:W-:Y:S01]  /*8520*/  ULDC UR4, c[0x0][0x638] ;  /* 0x00018e0000047ab9 */ /* 0x000fe20000000800 */
[----:B------:R-:W-:-:S03]  /*8530*/  LOP3.LUT R21, R21, UR15, RZ, 0xc0, !PT ;  /* 0x0000000f15157c12 */ /* 0x000fc6000f8ec0ff */
[----:B------:R-:W-:Y:S02]  /*8540*/  IMAD.MOV R7, RZ, RZ, -R5 ;  /* 0x000000ffff077224 */ /* 0x000fe400078e0a05 */
[----:B------:R-:W-:Y:S02]  /*8550*/  IMAD R4, R5, UR17, R4 ;  /* 0x0000001105047c24 */ /* 0x000fe4000f8e0204 */
[----:B------:R-:W-:Y:S01]  /*8560*/  IMAD R20, R7, UR4, R20 ;  /* 0x0000000407147c24 */ /* 0x000fe2000f8e0214 */
[----:B------:R-:W-:Y:S01]  /*8570*/  ULDC UR4, c[0x0][0x600] ;  /* 0x0001800000047ab9 */ /* 0x000fe20000000800 */
[----:B------:R-:W-:Y:S02]  /*8580*/  IMAD R15, R4, UR5, R15 ;  /* 0x00000005040f7c24 */ /* 0x000fe4000f8e020f */
[----:B------:R-:W-:Y:S02]  /*8590*/  IMAD R20, R20, UR4, R21 ;  /* 0x0000000414147c24 */ /* 0x000fe4000f8e0215 */
[----:B------:R-:W-:-:S02]  /*85a0*/  IMAD.MOV.U32 R4, RZ, RZ, 0x1 ;  /* 0x00000001ff047424 */ /* 0x000fc400078e00ff */
[----:B------:R-:W-:Y:S01]  /*85b0*/  IMAD.MOV.U32 R7, RZ, RZ, R14 ;  /* 0x000000ffff077224 */ /* 0x000fe200078e000e */
[----:B------:R-:W-:Y:S02]  /*85c0*/  SEL R21, R20, R15, !P2 ;  /* 0x0000000f14157207 */ /* 0x000fe40005000000 */
[----:B------:R-:W-:-:S07]  /*85d0*/  SEL R20, R15, R20, !P2 ;  /* 0x000000140f147207 */ /* 0x000fce0005000000 */
.L_x_172:
[----:B------:R-:W-:Y:S05]  /*85e0*/  BSYNC B1 ;  /* 0x0000000000017941 */ /* 0x000fea0003800000 */
.L_x_171:
[----:B------:R-:W-:-:S13]  /*85f0*/  LOP3.LUT P0, RZ, R4, 0xff, RZ, 0xc0, !PT ;  /* 0x000000ff04ff7812 */ /* 0x000fda000780c0ff */
[----:B------:R-:W-:Y:S05]  /*8600*/  @P0 BRA `(.L_x_175) ;  /* 0xfffffff400400947 */ /* 0x000fea000383ffff */
[----:B------:R-:W-:Y:S05]  /*8610*/  BSYNC B0 ;  /* 0x0000000000007941 */ /* 0x000fea0003800000 */
.L_x_164:
[----:B------:R-:W-:-:S03]  /*8620*/  UMOV UR4, 0xffffffff ;  /* 0xffffffff00047882 */ /* 0x000fc60000000000 */
[----:B------:R-:W-:Y:S05]  /*8630*/  BRA.DIV UR4, `(.L_x_176) ;  /* 0x0000000204f07947 */ /* 0x000fea000b800000 */
[----:B------:R-:W-:-:S13]  /*8640*/  ELECT P6, URZ, PT ;  /* 0x00000000003f782f */ /* 0x000fda00038c0000 */
.L_x_189:
[----:B------:R-:W-:Y:S04]  /*8650*/  BSSY B0, `(.L_x_177) ;  /* 0x0000022000007945 */ /* 0x000fe80003800000 */
[----:B------:R-:W-:Y:S05]  /*8660*/  @!P6 BRA `(.L_x_178) ;  /* 0x000000000080e947 */ /* 0x000fea0003800000 */
[----:B------:R-:W-:-:S04]  /*8670*/  LOP3.LUT R18, R18, 0x2, RZ, 0xfc, !PT ;  /* 0x0000000212127812 */ /* 0x000fc800078efcff */
[----:B------:R-:W-:-:S13]  /*8680*/  ISETP.NE.AND P0, PT, R18, 0x3, PT ;  /* 0x000000031200780c */ /* 0x000fda0003f05270 */
[----:B------:R-:W-:Y:S05]  /*8690*/  @!P0 BRA `(.L_x_179) ;  /* 0x0000000000048947 */ /* 0x000fea0003800000 */
[----:B------:R-:W-:Y:S01]  /*86a0*/  BPT.TRAP 0x1 ;  /* 0x000000040000795c */ /* 0x000fe20000300000 */
.L_x_179:
[----:B------:R-:W0:Y:S01]  /*86b0*/  S2R R5, SR_CgaCtaId ;  /* 0x0000000000057919 */ /* 0x000e220000008800 */
[----:B------:R-:W-:Y:S02]  /*86c0*/  MOV R0, 0x400 ;  /* 0x0000040000007802 */ /* 0x000fe40000000f00 */
[----:B------:R-:W-:Y:S02]  /*86d0*/  SHF.L.U32 R2, R3, 0x1f, RZ ;  /* 0x0000001f03027819 */ /* 0x000fe400000006ff */
[----:B0-----:R-:W-:-:S05]  /*86e0*/  LEA R5, R5, R0, 0x18 ;  /* 0x0000000005057211 */ /* 0x001fca00078ec0ff */
[----:B------:R-:W-:-:S04]  /*86f0*/  VIADD R5, R5, 0x18 ;  /* 0x0000001805057836 */ /* 0x000fc80000000000 */
[C---:B------:R-:W-:Y:S02]  /*8700*/  IMAD R7, R8.reuse, 0x8, R5 ;  /* 0x0000000808077824 */ /* 0x040fe400078e0205 */
[----:B------:R-:W-:Y:S02]  /*8710*/  VIADD R8, R8, 0x1 ;  /* 0x0000000108087836 */ /* 0x000fe40000000000 */
[----:B------:R-:W0:Y:S03]  /*8720*/  SYNCS.PHASECHK.TRANS64.TRYWAIT P0, [R7+URZ], R2 ;  /* 0x00000002070075a7 */ /* 0x000e26000800017f */
[----:B------:R-:W-:-:S04]  /*8730*/  ISETP.NE.AND P1, PT, R8, 0x3, PT ;  /* 0x000000030800780c */ /* 0x000fc80003f25270 */
[----:B------:R-:W-:Y:S02]  /*8740*/  SEL R0, RZ, 0x1, P1 ;  /* 0x00000001ff007807 */ /* 0x000fe40000800000 */
[----:B------:R-:W-:Y:S02]  /*8750*/  SEL R8, R8, RZ, P1 ;  /* 0x000000ff08087207 */ /* 0x000fe40000800000 */
[----:B------:R-:W-:-:S03]  /*8760*/  LOP3.LUT R9, R3, R0, RZ, 0x3c, !PT ;  /* 0x0000000003097212 */ /* 0x000fc600078e3cff */
[----:B------:R-:W-:Y:S01]  /*8770*/  IMAD R4, R8, 0x8, R5 ;  /* 0x0000000808047824 */ /* 0x000fe200078e0205 */
[----:B------:R-:W-:Y:S01]  /*8780*/  SHF.L.U32 R3, R9, 0x1f, RZ ;  /* 0x0000001f09037819 */ /* 0x000fe200000006ff */
[----:B0-----:R-:W-:Y:S06]  /*8790*/  @!P0 BRA `(.L_x_180) ;  /* 0x0000000000b88947 */ /* 0x001fec0003800000 */
.L_x_190:
[----:B------:R-:W1:Y:S01]  /*87a0*/  SYNCS.PHASECHK.TRANS64.TRYWAIT P0, [R4+URZ], R3 ;  /* 0x00000003040075a7 */ /* 0x000e62000800017f */
[----:B------:R-:W-:-:S05]  /*87b0*/  VIADD R0, R8, 0x1 ;  /* 0x0000000108007836 */ /* 0x000fca0000000000 */
[----:B------:R-:W-:-:S04]  /*87c0*/  ISETP.NE.AND P1, PT, R0, 0x3, PT ;  /* 0x000000030000780c */ /* 0x000fc80003f25270 */
[----:B0-----:R-:W-:Y:S02]  /*87d0*/  SEL R2, RZ, 0x1, P1 ;  /* 0x00000001ff027807 */ /* 0x001fe40000800000 */
[----:B------:R-:W-:Y:S02]  /*87e0*/  SEL R0, R0, RZ, P1 ;  /* 0x000000ff00007207 */ /* 0x000fe40000800000 */
[----:B------:R-:W-:Y:S01]  /*87f0*/  LOP3.LUT R2, R9, R2, RZ, 0x3c, !PT ;  /* 0x0000000209027212 */ /* 0x000fe200078e3cff */
[----:B-1----:R-:W-:Y:S06]  /*8800*/  @!P0 BRA `(.L_x_181) ;  /* 0x0000000000b08947 */ /* 0x002fec0003800000 */
.L_x_191:
[----:B------:R-:W-:Y:S01]  /*8810*/  IMAD R5, R0, 0x8, R5 ;  /* 0x0000000800057824 */ /* 0x000fe200078e0205 */
[----:B------:R-:W-:-:S07]  /*8820*/  SHF.L.U32 R0, R2, 0x1f, RZ ;  /* 0x0000001f02007819 */ /* 0x000fce00000006ff */
.L_x_182:
[----:B-1----:R1:W2:Y:S02]  /*8830*/  SYNCS.PHASECHK.TRANS64.TRYWAIT P0, [R5+URZ], R0 ;  /* 0x00000000050075a7 */ /* 0x0022a4000800017f */
[----:B--2---:R-:W-:Y:S05]  /*8840*/  @!P0 NANOSLEEP.SYNCS 0x989680 ;  /* 0x009896800000895d */ /* 0x004fea0003900000 */
[----:B------:R-:W2:Y:S02]  /*8850*/  @!P0 SYNCS.PHASECHK.TRANS64 P0, [R5+URZ], R0 ;  /* 0x00000000050085a7 */ /* 0x000ea4000800007f */
[----:B--2---:R-:W-:Y:S05]  /*8860*/  @!P0 BRA `(.L_x_182) ;  /* 0xfffffffc00f08947 */ /* 0x004fea000383ffff */
.L_x_178:
[----:B------:R-:W-:Y:S05]  /*8870*/  BSYNC B0 ;  /* 0x0000000000007941 */ /* 0x000fea0003800000 */
.L_x_177:
[----:B------:R-:W-:Y:S05]  /*8880*/  EXIT ;  /* 0x000000000000794d */ /* 0x000fea0003800000 */
.L_x_21:
[----:B-1----:R1:W2:Y:S02]  /*8890*/  SYNCS.PHASECHK.TRANS64.TRYWAIT P1, [R3+URZ], R0 ;  /* 0x00000000030075a7 */ /* 0x0022a4000802017f */
[----:B--2---:R-:W-:Y:S05]  /*88a0*/  @!P1 NANOSLEEP.SYNCS 0x989680 ;  /* 0x009896800000995d */ /* 0x004fea0003900000 */
[----:B------:R-:W2:Y:S02]  /*88b0*/  @!P1 SYNCS.PHASECHK.TRANS64 P1, [R3+URZ], R0 ;  /* 0x00000000030095a7 */ /* 0x000ea4000802007f */
[----:B--2---:R-:W-:Y:S05]  /*88c0*/  @!P1 BRA `(.L_x_21) ;  /* 0xfffffffc00f09947 */ /* 0x004fea000383ffff */
[----:B------:R-:W-:Y:S05]  /*88d0*/  BRA `(.L_x_20) ;  /* 0xffffff8c00b47947 */ /* 0x000fea000383ffff */
.L_x_26:
[----:B-1----:R1:W2:Y:S02]  /*88e0*/  SYNCS.PHASECHK.TRANS64.TRYWAIT P1, [R5+URZ], R4 ;  /* 0x00000004050075a7 */ /* 0x0022a4000802017f */
[----:B--2---:R-:W-:Y:S05]  /*88f0*/  @!P1 NANOSLEEP.SYNCS 0x989680 ;  /* 0x009896800000995d */ /* 0x004fea0003900000 */
[----:B------:R-:W2:Y:S02]  /*8900*/  @!P1 SYNCS.PHASECHK.TRANS64 P1, [R5+URZ], R4 ;  /* 0x00000004050095a7 */ /* 0x000ea4000802007f */
[----:B--2---:R-:W-:Y:S05]  /*8910*/  @!P1 BRA `(.L_x_26) ;  /* 0xfffffffc00f09947 */ /* 0x004fea000383ffff */
[----:B------:R-:W-:Y:S05]  /*8920*/  BRA `(.L_x_25) ;  /* 0xffffff9000887947 */ /* 0x000fea000383ffff */
.L_x_165:
[----:B------:R-:W-:Y:S01]  /*8930*/  BSSY B1, `(.L_x_183) ;  /* 0x0000006000017945 */ /* 0x000fe20003800000 */
[----:B------:R-:W-:-:S07]  /*8940*/  IMAD.MOV.U32 R15, RZ, RZ, -0x1 ;  /* 0xffffffffff0f7424 */ /* 0x000fce00078e00ff */
[----:B------:R-:W-:Y:S05]  /*8950*/  WARPSYNC.COLLECTIVE R15, `(.L_x_184) ;  /* 0x000000000f0c7348 */ /* 0x000fea0003c00000 */
[----:B------:R-:W-:Y:S02]  /*8960*/  ELECT P6, UR62, PT ;  /* 0x00000000003e782f */ /* 0x000fe400038c0000 */
[----:B------:R-:W-:Y:S01]  /*8970*/  MOV R14, UR62 ;  /* 0x0000003e000e7c02 */ /* 0x000fe20008000f00 */
[----:B------:R-:W-:Y:S10]  /*8980*/  ENDCOLLECTIVE ;  /* 0x000000000000791b */ /* 0x000ff40003800000 */
.L_x_184:
[----:B------:R-:W-:Y:S05]  /*8990*/  BSYNC B1 ;  /* 0x0000000000017941 */ /* 0x000fea0003800000 */
.L_x_183:
[----:B------:R-:W-:Y:S05]  /*89a0*/  BRA `(.L_x_185) ;  /* 0xfffffff000647947 */ /* 0x000fea000383ffff */
.L_x_168:
[----:B-1----:R1:W2:Y:S02]  /*89b0*/  SYNCS.PHASECHK.TRANS64.TRYWAIT P0, [R23+URZ+0x18], R14 ;  /* 0x0000180e170075a7 */ /* 0x0022a4000800017f */
[----:B--2---:R-:W-:Y:S05]  /*89c0*/  @!P0 NANOSLEEP.SYNCS 0x989680 ;  /* 0x009896800000895d */ /* 0x004fea0003900000 */
[----:B------:R-:W2:Y:S02]  /*89d0*/  @!P0 SYNCS.PHASECHK.TRANS64 P0, [R23+URZ+0x18], R14 ;  /* 0x0000180e170085a7 */ /* 0x000ea4000800007f */
[----:B--2---:R-:W-:Y:S05]  /*89e0*/  @!P0 BRA `(.L_x_168) ;  /* 0xfffffffc00f08947 */ /* 0x004fea000383ffff */
[----:B------:R-:W-:Y:S05]  /*89f0*/  BRA `(.L_x_186) ;  /* 0xfffffff0009c7947 */ /* 0x000fea000383ffff */
.L_x_176:
[----:B------:R-:W-:Y:S01]  /*8a00*/  BSSY B0, `(.L_x_187) ;  /* 0x0000006000007945 */ /* 0x000fe20003800000 */
[----:B------:R-:W-:-:S07]  /*8a10*/  IMAD.MOV.U32 R15, RZ, RZ, -0x1 ;  /* 0xffffffffff0f7424 */ /* 0x000fce00078e00ff */
[----:B------:R-:W-:Y:S05]  /*8a20*/  WARPSYNC.COLLECTIVE R15, `(.L_x_188) ;  /* 0x000000000f0c7348 */ /* 0x000fea0003c00000 */
[----:B------:R-:W-:Y:S02]  /*8a30*/  ELECT P6, UR62, PT ;  /* 0x00000000003e782f */ /* 0x000fe400038c0000 */
[----:B------:R-:W-:Y:S01]  /*8a40*/  MOV R14, UR62 ;  /* 0x0000003e000e7c02 */ /* 0x000fe20008000f00 */
[----:B------:R-:W-:Y:S10]  /*8a50*/  ENDCOLLECTIVE ;  /* 0x000000000000791b */ /* 0x000ff40003800000 */
.L_x_188:
[----:B------:R-:W-:Y:S05]  /*8a60*/  BSYNC B0 ;  /* 0x0000000000007941 */ /* 0x000fea0003800000 */
.L_x_187:
[----:B------:R-:W-:Y:S05]  /*8a70*/  BRA `(.L_x_189) ;  /* 0xfffffff800f47947 */ /* 0x000fea000383ffff */
.L_x_180:
[----:B0-----:R0:W1:Y:S02]  /*8a80*/  SYNCS.PHASECHK.TRANS64.TRYWAIT P0, [R7+URZ], R2 ;  /* 0x00000002070075a7 */ /* 0x001064000800017f */
[----:B-1----:R-:W-:Y:S05]  /*8a90*/  @!P0 NANOSLEEP.SYNCS 0x989680 ;  /* 0x009896800000895d */ /* 0x002fea0003900000 */
[----:B------:R-:W1:Y:S02]  /*8aa0*/  @!P0 SYNCS.PHASECHK.TRANS64 P0, [R7+URZ], R2 ;  /* 0x00000002070085a7 */ /* 0x000e64000800007f */
[----:B-1----:R-:W-:Y:S05]  /*8ab0*/  @!P0 BRA `(.L_x_180) ;  /* 0xfffffffc00f08947 */ /* 0x002fea000383ffff */
[----:B------:R-:W-:Y:S05]  /*8ac0*/  BRA `(.L_x_190) ;  /* 0xfffffffc00347947 */ /* 0x000fea000383ffff */
.L_x_181:
[----:B0-----:R0:W1:Y:S02]  /*8ad0*/  SYNCS.PHASECHK.TRANS64.TRYWAIT P0, [R4+URZ], R3 ;  /* 0x00000003040075a7 */ /* 0x001064000800017f */
[----:B-1----:R-:W-:Y:S05]  /*8ae0*/  @!P0 NANOSLEEP.SYNCS 0x989680 ;  /* 0x009896800000895d */ /* 0x002fea0003900000 */
[----:B------:R-:W1:Y:S02]  /*8af0*/  @!P0 SYNCS.PHASECHK.TRANS64 P0, [R4+URZ], R3 ;  /* 0x00000003040085a7 */ /* 0x000e64000800007f */
[----:B-1----:R-:W-:Y:S05]  /*8b00*/  @!P0 BRA `(.L_x_181) ;  /* 0xfffffffc00f08947 */ /* 0x002fea000383ffff */
[----:B------:R-:W-:Y:S05]  /*8b10*/  BRA `(.L_x_191) ;  /* 0xfffffffc003c7947 */ /* 0x000fea000383ffff */
.L_x_192:
[----:B------:R-:W-:-:S00]  /*8b20*/  BRA `(.L_x_192) ;  /* 0xfffffffc00fc7947 */ /* 0x000fc0000383ffff */
[----:B------:R-:W-:-:S00]  /*8b30*/  NOP ;  /* 0x0000000000007918 */ /* 0x000fc00000000000 */
        /* <DEDUP_REMOVED lines=12> */
.L_x_193:


//--------------------- .nv.global.init           --------------------------
	.section	.nv.global.init,"aw",@progbits
.nv.global.init:
	.type		$str$22,@object
	.size		$str$22,($str$23 - $str$22)
$str$22:
        /*0000*/ 	.byte	0x6b, 0x5f, 0x74, 0x69, 0x6c, 0x65, 0x5f, 0x63, 0x6f, 0x75, 0x6e, 0x74, 0x20, 0x3e, 0x3d, 0x20
        /*0010*/ 	.byte	0x31, 0x00
	.type		$str$23,@object
	.size		$str$23,(__unnamed_1 - $str$23)
$str$23:
        /*0012*/ 	.byte	0x2f, 0x74, 0x6d, 0x70, 0x2f, 0x63, 0x75, 0x74, 0x6c, 0x61, 0x73, 0x73, 0x5f, 0x73, 0x77, 0x65
        /*0022*/ 	.byte	0x65, 0x70, 0x5f, 0x73, 0x72, 0x63, 0x2f, 0x69, 0x6e, 0x63, 0x6c, 0x75, 0x64, 0x65, 0x2f, 0x63
        /*0032*/ 	.byte	0x75, 0x74, 0x6c, 0x61, 0x73, 0x73, 0x2f, 0x67, 0x65, 0x6d, 0x6d, 0x2f, 0x63, 0x6f, 0x6c, 0x6c
        /*0042*/ 	.byte	0x65, 0x63, 0x74, 0x69, 0x76, 0x65, 0x2f, 0x73, 0x6d, 0x39, 0x30, 0x5f, 0x6d, 0x6d, 0x61, 0x5f
        /*0052*/ 	.byte	0x74, 0x6d, 0x61, 0x5f, 0x67, 0x6d, 0x6d, 0x61, 0x5f, 0x73, 0x73, 0x5f, 0x77, 0x61, 0x72, 0x70
        /*0062*/ 	.byte	0x73, 0x70, 0x65, 0x63, 0x69, 0x61, 0x6c, 0x69, 0x7a, 0x65, 0x64, 0x2e, 0x68, 0x70, 0x70, 0x00
	.type		__unnamed_1,@object
	.size		__unnamed_1,(.L_0 - __unnamed_1)
__unnamed_1:
        /*0072*/ 	.byte	0x76, 0x6f, 0x69, 0x64, 0x20, 0x63, 0x75, 0x74, 0x6c, 0x61, 0x73, 0x73, 0x3a, 0x3a, 0x67, 0x65
        /* <DEDUP_REMOVED lines=180> */
        /*0bc2*/ 	.byte	0x79, 0x5d, 0x00
.L_0:


//--------------------- .nv.shared._ZN7cutlass13device_kernelINS_4gemm6kernel13GemmUniversalIN4cute5tupleIJiiiiEEENS1_10collective13CollectiveMmaINS1_34MainloopSm90TmaGmmaWarpSpecializedILi3ENS5_IJNS4_1CILi2EEENSA_ILi1EEESC_EEENS1_35KernelTmaWarpSpecializedCooperativeEEENS5_IJNSA_ILi256EEENSA_ILi64EEENSA_ILi32EEEEEENS_6half_tENS5_IJlSC_lEEESK_SL_NS4_8TiledMMAINS4_8MMA_AtomIJNS4_4SM904GMMA25MMA_64x64x16_F32F16F16_SSILNSP_5MajorE0ELSR_0ELNSP_7ScaleInE1ELSS_1EEEEEENS4_6LayoutISD_NS5_IJSC_NSA_ILi0EEESW_EEEEENS5_IJNS4_10UnderscoreESZ_SZ_EEEEENS4_13SM90_TMA_LOADENS4_14ComposedLayoutINS4_7SwizzleILi2ELi4ELi3EEENS4_18smem_ptr_flag_bitsILi16EEENSV_INS5_IJNSA_ILi8EEESI_EEENS5_IJSI_SC_EEEEEEEvNS4_8identityENS4_23SM90_TMA_LOAD_MULTICASTES1C_vS1D_EENS_8epilogue10collective6detail29Sm90TmaWarpSpecializedAdapterINS1H_15DefaultEpilogueISK_SL_SL_NS1G_6thread17LinearCombinationISK_Li1EffLNS1L_9ScaleType4KindE0ELNS_15FloatRoundStyleE2ESK_EENS1_15EpilogueDefaultEEEEEvvEEEEvNT_6ParamsE --------------------------
	.section	.nv.shared._ZN7cutlass13device_kernelINS_4gemm6kernel13GemmUniversalIN4cute5tupleIJiiiiEEENS1_10collective13CollectiveMmaINS1_34MainloopSm90TmaGmmaWarpSpecializedILi3ENS5_IJNS4_1CILi2EEENSA_ILi1EEESC_EEENS1_35KernelTmaWarpSpecializedCooperativeEEENS5_IJNSA_ILi256EEENSA_ILi64EEENSA_ILi32EEEEEENS_6half_tENS5_IJlSC_lEEESK_SL_NS4_8TiledMMAINS4_8MMA_AtomIJNS4_4SM904GMMA25MMA_64x64x16_F32F16F16_SSILNSP_5MajorE0ELSR_0ELNSP_7ScaleInE1ELSS_1EEEEEENS4_6LayoutISD_NS5_IJSC_NSA_ILi0EEESW_EEEEENS5_IJNS4_10UnderscoreESZ_SZ_EEEEENS4_13SM90_TMA_LOADENS4_14ComposedLayoutINS4_7SwizzleILi2ELi4ELi3EEENS4_18smem_ptr_flag_bitsILi16EEENSV_INS5_IJNSA_ILi8EEESI_EEENS5_IJSI_SC_EEEEEEEvNS4_8identityENS4_23SM90_TMA_LOAD_MULTICASTES1C_vS1D_EENS_8epilogue10collective6detail29Sm90TmaWarpSpecializedAdapterINS1H_15DefaultEpilogueISK_SL_SL_NS1G_6thread17LinearCombinationISK_Li1EffLNS1L_9ScaleType4KindE0ELNS_15FloatRoundStyleE2ESK_EENS1_15EpilogueDefaultEEEEEvvEEEEvNT_6ParamsE,"aw",@nobits
	.sectionflags	@""
	.align	16
	.zero		1024


//--------------------- .nv.shared.reserved.0     --------------------------
	.section	.nv.shared.reserved.0,"aw",@nobits
	.weak		__nv_reservedSMEM_offset_0_alias
	.size		__nv_reservedSMEM_offset_0_alias, 0, 0
	.other		__nv_reservedSMEM_offset_0_alias,@"STO_CUDA_RESERVED_SHARED STV_DEFAULT"
__nv_reservedSMEM_offset_0_alias:
	.zero		0


//--------------------- .nv.global                --------------------------
	.section	.nv.global,"aw",@nobits
.nv.global:
	.type		_ZN39_INTERNAL_c99349c4_4_k_cu_c29fef89_36234cute1_E,@object
	.size		_ZN39_INTERNAL_c99349c4_4_k_cu_c29fef89_36234cute1_E,(_ZN39_INTERNAL_c99349c4_4_k_cu_c29fef89_36234cuda3std3__45__cpo6cbeginE - _ZN39_INTERNAL_c99349c4_4_k_cu_c29fef89_36234cute1_E)
_ZN39_INTERNAL_c99349c4_4_k_cu_c29fef89_36234cute1_E:
	.zero		1
	.type		_ZN39_INTERNAL_c99349c4_4_k_cu_c29fef89_36234cuda3std3__45__cpo6cbeginE,@object
	.size		_ZN39_INTERNAL_c99349c4_4_k_cu_c29fef89_36234cuda3std3__45__cpo6cbeginE,(_ZN39_INTERNAL_c99349c4_4_k_cu_c29fef89_36234cuda3std3__48in_placeE - _ZN39_INTERNAL_c99349c4_4_k_cu_c29fef89_36234cuda3std3__45__cpo6cbeginE)
_ZN39_INTERNAL_c99349c4_4_k_cu_c29fef89_36234cuda3std3__45__cpo6cbeginE:
	.zero		1
	.type		_ZN39_INTERNAL_c99349c4_4_k_cu_c29fef89_36234cuda3std3__48in_placeE,@object
	.size		_ZN39_INTERNAL_c99349c4_4_k_cu_c29fef89_36234cuda3std3__48in_placeE,(_ZN39_INTERNAL_c99349c4_4_k_cu_c29fef89_36234cuda3std6ranges3__45__cpo9iter_moveE - _ZN39_INTERNAL_c99349c4_4_k_cu_c29fef89_36234cuda3std3__48in_placeE)
_ZN39_INTERNAL_c99349c4_4_k_cu_c29fef89_36234cuda3std3__48in_placeE:
	.zero		1
	.type		_ZN39_INTERNAL_c99349c4_4_k_cu_c29fef89_36234cuda3std6ranges3__45__cpo9iter_moveE,@object
	.size		_ZN39_INTERNAL_c99349c4_4_k_cu_c29fef89_36234cuda3std6ranges3__45__cpo9iter_moveE,(_ZN39_INTERNAL_c99349c4_4_k_cu_c29fef89_36234cuda3std3__45__cpo5beginE - _ZN39_INTERNAL_c99349c4_4_k_cu_c29fef89_36234cuda3std6ranges3__45__cpo9iter_moveE)
_ZN39_INTERNAL_c99349c4_4_k_cu_c29fef89_36234cuda3std6ranges3__45__cpo9iter_moveE:
	.zero		1
	.type		_ZN39_INTERNAL_c99349c4_4_k_cu_c29fef89_36234cuda3std3__45__cpo5beginE,@object
	.size		_ZN39_INTERNAL_c99349c4_4_k_cu_c29fef89_36234cuda3std3__45__cpo5beginE,(_ZN39_INTERNAL_c99349c4_4_k_cu_c29fef89_36234cuda3std3__441_GLOBAL__N__c99349c4_4_k_cu_c29fef89_36236ignoreE - _ZN39_INTERNAL_c99349c4_4_k_cu_c29fef89_36234cuda3std3__45__cpo5beginE)
_ZN39_INTERNAL_c99349c4_4_k_cu_c29fef89_36234cuda3std3__45__cpo5beginE:
	.zero		1
	.type		_ZN39_INTERNAL_c99349c4_4_k_cu_c29fef89_36234cuda3std3__441_GLOBAL__N__c99349c4_4_k_cu_c29fef89_36236ignoreE,@object
	.size		_ZN39_INTERNAL_c99349c4_4_k_cu_c29fef89_36234cuda3std3__441_GLOBAL__N__c99349c4_4_k_cu_c29fef89_36236ignoreE,(_ZN39_INTERNAL_c99349c4_4_k_cu_c29fef89_36234cute7productE - _ZN39_INTERNAL_c99349c4_4_k_cu_c29fef89_36234cuda3std3__441_GLOBAL__N__c99349c4_4_k_cu_c29fef89_36236ignoreE)
_ZN39_INTERNAL_c99349c4_4_k_cu_c29fef89_36234cuda3std3__441_GLOBAL__N__c99349c4_4_k_cu_c29fef89_36236ignoreE:
	.zero		1
	.type		_ZN39_INTERNAL_c99349c4_4_k_cu_c29fef89_36234cute7productE,@object
	.size		_ZN39_INTERNAL_c99349c4_4_k_cu_c29fef89_36234cute7productE,(_ZN39_INTERNAL_c99349c4_4_k_cu_c29fef89_36234cuda3std3__45__cpo3endE - _ZN39_INTERNAL_c99349c4_4_k_cu_c29fef89_36234cute7productE)
_ZN39_INTERNAL_c99349c4_4_k_cu_c29fef89_36234cute7productE:
	.zero		1
	.type		_ZN39_INTERNAL_c99349c4_4_k_cu_c29fef89_36234cuda3std3__45__cpo3endE,@object
	.size		_ZN39_INTERNAL_c99349c4_4_k_cu_c29fef89_36234cuda3std3__45__cpo3endE,(_ZN39_INTERNAL_c99349c4_4_k_cu_c29fef89_36234cuda3std3__419piecewise_constructE - _ZN39_INTERNAL_c99349c4_4_k_cu_c29fef89_36234cuda3std3__45__cpo3endE)
_ZN39_INTERNAL_c99349c4_4_k_cu_c29fef89_36234cuda3std3__45__cpo3endE:
	.zero		1
	.type		_ZN39_INTERNAL_c99349c4_4_k_cu_c29fef89_36234cuda3std3__419piecewise_constructE,@object
	.size		_ZN39_INTERNAL_c99349c4_4_k_cu_c29fef89_36234cuda3std3__419piecewise_constructE,(_ZN39_INTERNAL_c99349c4_4_k_cu_c29fef89_36234cuda3std3__45__cpo4cendE - _ZN39_INTERNAL_c99349c4_4_k_cu_c29fef89_36234cuda3std3__419piecewise_constructE)
_ZN39_INTERNAL_c99349c4_4_k_cu_c29fef89_36234cuda3std3__419piecewise_constructE:
	.zero		1
	.type		_ZN39_INTERNAL_c99349c4_4_k_cu_c29fef89_36234cuda3std3__45__cpo4cendE,@object
	.size		_ZN39_INTERNAL_c99349c4_4_k_cu_c29fef89_36234cuda3std3__45__cpo4cendE,(_ZN39_INTERNAL_c99349c4_4_k_cu_c29fef89_36234cuda3std6ranges3__45__cpo4swapE - _ZN39_INTERNAL_c99349c4_4_k_cu_c29fef89_36234cuda3std3__45__cpo4cendE)
_ZN39_INTERNAL_c99349c4_4_k_cu_c29fef89_36234cuda3std3__45__cpo4cendE:
	.zero		1
	.type		_ZN39_INTERNAL_c99349c4_4_k_cu_c29fef89_36234cuda3std6ranges3__45__cpo4swapE,@object
	.size		_ZN39_INTERNAL_c99349c4_4_k_cu_c29fef89_36234cuda3std6ranges3__45__cpo4swapE,(.L_8 - _ZN39_INTERNAL_c99349c4_4_k_cu_c29fef89_36234cuda3std6ranges3__45__cpo4swapE)
_ZN39_INTERNAL_c99349c4_4_k_cu_c29fef89_36234cuda3std6ranges3__45__cpo4swapE:
	.zero		1
.L_8:


//--------------------- .nv.constant0._ZN7cutlass13device_kernelINS_4gemm6kernel13GemmUniversalIN4cute5tupleIJiiiiEEENS1_10collective13CollectiveMmaINS1_34MainloopSm90TmaGmmaWarpSpecializedILi3ENS5_IJNS4_1CILi2EEENSA_ILi1EEESC_EEENS1_35KernelTmaWarpSpecializedCooperativeEEENS5_IJNSA_ILi256EEENSA_ILi64EEENSA_ILi32EEEEEENS_6half_tENS5_IJlSC_lEEESK_SL_NS4_8TiledMMAINS4_8MMA_AtomIJNS4_4SM904GMMA25MMA_64x64x16_F32F16F16_SSILNSP_5MajorE0ELSR_0ELNSP_7ScaleInE1ELSS_1EEEEEENS4_6LayoutISD_NS5_IJSC_NSA_ILi0EEESW_EEEEENS5_IJNS4_10UnderscoreESZ_SZ_EEEEENS4_13SM90_TMA_LOADENS4_14ComposedLayoutINS4_7SwizzleILi2ELi4ELi3EEENS4_18smem_ptr_flag_bitsILi16EEENSV_INS5_IJNSA_ILi8EEESI_EEENS5_IJSI_SC_EEEEEEEvNS4_8identityENS4_23SM90_TMA_LOAD_MULTICASTES1C_vS1D_EENS_8epilogue10collective6detail29Sm90TmaWarpSpecializedAdapterINS1H_15DefaultEpilogueISK_SL_SL_NS1G_6thread17LinearCombinationISK_Li1EffLNS1L_9ScaleType4KindE0ELNS_15FloatRoundStyleE2ESK_EENS1_15EpilogueDefaultEEEEEvvEEEEvNT_6ParamsE --------------------------
	.section	.nv.constant0._ZN7cutlass13device_kernelINS_4gemm6kernel13GemmUniversalIN4cute5tupleIJiiiiEEENS1_10collective13CollectiveMmaINS1_34MainloopSm90TmaGmmaWarpSpecializedILi3ENS5_IJNS4_1CILi2EEENSA_ILi1EEESC_EEENS1_35KernelTmaWarpSpecializedCooperativeEEENS5_IJNSA_ILi256EEENSA_ILi64EEENSA_ILi32EEEEEENS_6half_tENS5_IJlSC_lEEESK_SL_NS4_8TiledMMAINS4_8MMA_AtomIJNS4_4SM904GMMA25MMA_64x64x16_F32F16F16_SSILNSP_5MajorE0ELSR_0ELNSP_7ScaleInE1ELSS_1EEEEEENS4_6LayoutISD_NS5_IJSC_NSA_ILi0EEESW_EEEEENS5_IJNS4_10UnderscoreESZ_SZ_EEEEENS4_13SM90_TMA_LOADENS4_14ComposedLayoutINS4_7SwizzleILi2ELi4ELi3EEENS4_18smem_ptr_flag_bitsILi16EEENSV_INS5_IJNSA_ILi8EEESI_EEENS5_IJSI_SC_EEEEEEEvNS4_8identityENS4_23SM90_TMA_LOAD_MULTICASTES1C_vS1D_EENS_8epilogue10collective6detail29Sm90TmaWarpSpecializedAdapterINS1H_15DefaultEpilogueISK_SL_SL_NS1G_6thread17LinearCombinationISK_Li1EffLNS1L_9ScaleType4KindE0ELNS_15FloatRoundStyleE2ESK_EENS1_15EpilogueDefaultEEEEEvvEEEEvNT_6ParamsE,"a",@progbits
	.sectionflags	@""
	.align	4
.nv.constant0._ZN7cutlass13device_kernelINS_4gemm6kernel13GemmUniversalIN4cute5tupleIJiiiiEEENS1_10collective13CollectiveMmaINS1_34MainloopSm90TmaGmmaWarpSpecializedILi3ENS5_IJNS4_1CILi2EEENSA_ILi1EEESC_EEENS1_35KernelTmaWarpSpecializedCooperativeEEENS5_IJNSA_ILi256EEENSA_ILi64EEENSA_ILi32EEEEEENS_6half_tENS5_IJlSC_lEEESK_SL_NS4_8TiledMMAINS4_8MMA_AtomIJNS4_4SM904GMMA25MMA_64x64x16_F32F16F16_SSILNSP_5MajorE0ELSR_0ELNSP_7ScaleInE1ELSS_1EEEEEENS4_6LayoutISD_NS5_IJSC_NSA_ILi0EEESW_EEEEENS5_IJNS4_10UnderscoreESZ_SZ_EEEEENS4_13SM90_TMA_LOADENS4_14ComposedLayoutINS4_7SwizzleILi2ELi4ELi3EEENS4_18smem_ptr_flag_bitsILi16EEENSV_INS5_IJNSA_ILi8EEESI_EEENS5_IJSI_SC_EEEEEEEvNS4_8identityENS4_23SM90_TMA_LOAD_MULTICASTES1C_vS1D_EENS_8epilogue10collective6detail29Sm90TmaWarpSpecializedAdapterINS1H_15DefaultEpilogueISK_SL_SL_NS1G_6thread17LinearCombinationISK_Li1EffLNS1L_9ScaleType4KindE0ELNS_15FloatRoundStyleE2ESK_EENS1_15EpilogueDefaultEEEEEvvEEEEvNT_6ParamsE:
	.zero		1664


//--------------------- SYMBOLS --------------------------

	.type		.nv.reservedSmem.offset0,@object
	.size		.nv.reservedSmem.offset0,0x4
	.type		__assertfail,@function
